	.target	sm_80

	.elftype	@"ET_EXEC"


//--------------------- .note.nv.tkinfo           --------------------------
	.section	.note.nv.tkinfo,"",@"SHT_NOTE"
	.sectionflags	@"SHF_NOTE_NV_TKINFO"
	.tkinfo
        /*0018*/ 	.word	0x00000002
        /*0030*/ 	.string	""
        /*0030*/ 	.string	"ptxas"
        /*0030*/ 	.string	"Cuda compilation tools, release 13.0, V13.0.88"
        /*0030*/ 	.string	"Build cuda_13.0.r13.0/compiler.36424714_0"
        /*0030*/ 	.string	"-v  -suppress-debug-info  -lineinfo  -arch sm_80 "



//--------------------- .note.nv.cuinfo           --------------------------
	.section	.note.nv.cuinfo,"",@"SHT_NOTE"
	.sectionflags	@"SHF_NOTE_NV_CUINFO"
        /*0018*/ 	.short	0x0002
        /*001a*/ 	.short	0x0050
        /*001c*/ 	.short	0x0082
	.zero		2


//--------------------- .nv.info                  --------------------------
	.section	.nv.info,"",@"SHT_CUDA_INFO"
	.align	4


	//----- nvinfo : EIATTR_REGCOUNT
	.align		4
        /*0000*/ 	.byte	0x04, 0x2f
        /*0002*/ 	.short	(.L_1 - .L_0)
	.align		4
.L_0:
        /*0004*/ 	.word	index@(matmul_kernel)
        /*0008*/ 	.word	0x00000080


	//----- nvinfo : EIATTR_FRAME_SIZE
	.align		4
.L_1:
        /*000c*/ 	.byte	0x04, 0x11
        /*000e*/ 	.short	(.L_3 - .L_2)
	.align		4
.L_2:
        /*0010*/ 	.word	index@(matmul_kernel)
        /*0014*/ 	.word	0x00000000


	//----- nvinfo : EIATTR_MIN_STACK_SIZE
	.align		4
.L_3:
        /*0018*/ 	.byte	0x04, 0x12
        /*001a*/ 	.short	(.L_5 - .L_4)
	.align		4
.L_4:
        /*001c*/ 	.word	index@(matmul_kernel)
        /*0020*/ 	.word	0x00000000
.L_5:


//--------------------- .nv.info.matmul_kernel    --------------------------
	.section	.nv.info.matmul_kernel,"",@"SHT_CUDA_INFO"
	.sectionflags	@""
	.align	4


	//----- nvinfo : EIATTR_CUDA_API_VERSION
	.align		4
        /*0000*/ 	.byte	0x04, 0x37
        /*0002*/ 	.short	(.L_7 - .L_6)
.L_6:
        /*0004*/ 	.word	0x00000082


	//----- nvinfo : EIATTR_SW2861232_WAR
	.align		4
.L_7:
        /*0008*/ 	.byte	0x01, 0x35
	.zero		2


	//----- nvinfo : EIATTR_PARAM_CBANK
	.align		4
        /*000c*/ 	.byte	0x04, 0x0a
        /*000e*/ 	.short	(.L_9 - .L_8)
	.align		4
.L_8:
        /*0010*/ 	.word	index@(.nv.constant0.matmul_kernel)
        /*0014*/ 	.short	0x0160
        /*0016*/ 	.short	0x0050


	//----- nvinfo : EIATTR_CBANK_PARAM_SIZE
	.align		4
.L_9:
        /*0018*/ 	.byte	0x03, 0x19
        /*001a*/ 	.short	0x0050


	//----- nvinfo : EIATTR_KPARAM_INFO
	.align		4
        /*001c*/ 	.byte	0x04, 0x17
        /*001e*/ 	.short	(.L_11 - .L_10)
.L_10:
        /*0020*/ 	.word	0x00000000
        /*0024*/ 	.short	0x000d
        /*0026*/ 	.short	0x0048
        /*0028*/ 	.byte	0x00, 0xf4, 0x21, 0x00


	//----- nvinfo : EIATTR_KPARAM_INFO
	.align		4
.L_11:
        /*002c*/ 	.byte	0x04, 0x17
        /*002e*/ 	.short	(.L_13 - .L_12)
.L_12:
        /*0030*/ 	.word	0x00000000
        /*0034*/ 	.short	0x000c
        /*0036*/ 	.short	0x0040
        /*0038*/ 	.byte	0x00, 0xf4, 0x21, 0x00


	//----- nvinfo : EIATTR_KPARAM_INFO
	.align		4
.L_13:
        /*003c*/ 	.byte	0x04, 0x17
        /*003e*/ 	.short	(.L_15 - .L_14)
.L_14:
        /*0040*/ 	.word	0x00000000
        /*0044*/ 	.short	0x000b
        /*0046*/ 	.short	0x0038
        /*0048*/ 	.byte	0x00, 0xf0, 0x11, 0x00


	//----- nvinfo : EIATTR_KPARAM_INFO
	.align		4
.L_15:
        /*004c*/ 	.byte	0x04, 0x17
        /*004e*/ 	.short	(.L_17 - .L_16)
.L_16:
        /*0050*/ 	.word	0x00000000
        /*0054*/ 	.short	0x000a
        /*0056*/ 	.short	0x0034
        /*0058*/ 	.byte	0x00, 0xf0, 0x11, 0x00


	//----- nvinfo : EIATTR_KPARAM_INFO
	.align		4
.L_17:
        /*005c*/ 	.byte	0x04, 0x17
        /*005e*/ 	.short	(.L_19 - .L_18)
.L_18:
        /*0060*/ 	.word	0x00000000
        /*0064*/ 	.short	0x0009
        /*0066*/ 	.short	0x0030
        /*0068*/ 	.byte	0x00, 0xf0, 0x11, 0x00


	//----- nvinfo : EIATTR_KPARAM_INFO
	.align		4
.L_19:
        /*006c*/ 	.byte	0x04, 0x17
        /*006e*/ 	.short	(.L_21 - .L_20)
.L_20:
        /*0070*/ 	.word	0x00000000
        /*0074*/ 	.short	0x0008
        /*0076*/ 	.short	0x002c
        /*0078*/ 	.byte	0x00, 0xf0, 0x11, 0x00


	//----- nvinfo : EIATTR_KPARAM_INFO
	.align		4
.L_21:
        /*007c*/ 	.byte	0x04, 0x17
        /*007e*/ 	.short	(.L_23 - .L_22)
.L_22:
        /*0080*/ 	.word	0x00000000
        /*0084*/ 	.short	0x0007
        /*0086*/ 	.short	0x0028
        /*0088*/ 	.byte	0x00, 0xf0, 0x11, 0x00


	//----- nvinfo : EIATTR_KPARAM_INFO
	.align		4
.L_23:
        /*008c*/ 	.byte	0x04, 0x17
        /*008e*/ 	.short	(.L_25 - .L_24)
.L_24:
        /*0090*/ 	.word	0x00000000
        /*0094*/ 	.short	0x0006
        /*0096*/ 	.short	0x0024
        /*0098*/ 	.byte	0x00, 0xf0, 0x11, 0x00


	//----- nvinfo : EIATTR_KPARAM_INFO
	.align		4
.L_25:
        /*009c*/ 	.byte	0x04, 0x17
        /*009e*/ 	.short	(.L_27 - .L_26)
.L_26:
        /*00a0*/ 	.word	0x00000000
        /*00a4*/ 	.short	0x0005
        /*00a6*/ 	.short	0x0020
        /*00a8*/ 	.byte	0x00, 0xf0, 0x11, 0x00


	//----- nvinfo : EIATTR_KPARAM_INFO
	.align		4
.L_27:
        /*00ac*/ 	.byte	0x04, 0x17
        /*00ae*/ 	.short	(.L_29 - .L_28)
.L_28:
        /*00b0*/ 	.word	0x00000000
        /*00b4*/ 	.short	0x0004
        /*00b6*/ 	.short	0x001c
        /*00b8*/ 	.byte	0x00, 0xf0, 0x11, 0x00


	//----- nvinfo : EIATTR_KPARAM_INFO
	.align		4
.L_29:
        /*00bc*/ 	.byte	0x04, 0x17
        /*00be*/ 	.short	(.L_31 - .L_30)
.L_30:
        /*00c0*/ 	.word	0x00000000
        /*00c4*/ 	.short	0x0003
        /*00c6*/ 	.short	0x0018
        /*00c8*/ 	.byte	0x00, 0xf0, 0x11, 0x00


	//----- nvinfo : EIATTR_KPARAM_INFO
	.align		4
.L_31:
        /*00cc*/ 	.byte	0x04, 0x17
        /*00ce*/ 	.short	(.L_33 - .L_32)
.L_32:
        /*00d0*/ 	.word	0x00000000
        /*00d4*/ 	.short	0x0002
        /*00d6*/ 	.short	0x0010
        /*00d8*/ 	.byte	0x00, 0xf4, 0x21, 0x00


	//----- nvinfo : EIATTR_KPARAM_INFO
	.align		4
.L_33:
        /*00dc*/ 	.byte	0x04, 0x17
        /*00de*/ 	.short	(.L_35 - .L_34)
.L_34:
        /*00e0*/ 	.word	0x00000000
        /*00e4*/ 	.short	0x0001
        /*00e6*/ 	.short	0x0008
        /*00e8*/ 	.byte	0x00, 0xf4, 0x21, 0x00


	//----- nvinfo : EIATTR_KPARAM_INFO
	.align		4
.L_35:
        /*00ec*/ 	.byte	0x04, 0x17
        /*00ee*/ 	.short	(.L_37 - .L_36)
.L_36:
        /*00f0*/ 	.word	0x00000000
        /*00f4*/ 	.short	0x0000
        /*00f6*/ 	.short	0x0000
        /*00f8*/ 	.byte	0x00, 0xf4, 0x21, 0x00


	//----- nvinfo : EIATTR_MAXREG_COUNT
	.align		4
.L_37:
        /*00fc*/ 	.byte	0x03, 0x1b
        /*00fe*/ 	.short	0x0080


	//----- nvinfo : EIATTR_NUM_BARRIERS
	.align		4
        /*0100*/ 	.byte	0x02, 0x4c
        /*0102*/ 	.byte	0x01
	.zero		1


	//----- nvinfo : EIATTR_MERCURY_ISA_VERSION
	.align		4
        /*0104*/ 	.byte	0x03, 0x5f
        /*0106*/ 	.short	0x0000


	//----- nvinfo : EIATTR_EXIT_INSTR_OFFSETS
	.align		4
        /*0108*/ 	.byte	0x04, 0x1c
        /*010a*/ 	.short	(.L_39 - .L_38)


	//   ....[0]....
.L_38:
        /*010c*/ 	.word	0x00003420


	//   ....[1]....
        /*0110*/ 	.word	0x00003450


	//----- nvinfo : EIATTR_REQNTID
	.align		4
.L_39:
        /*0114*/ 	.byte	0x04, 0x10
        /*0116*/ 	.short	(.L_41 - .L_40)
.L_40:
        /*0118*/ 	.word	0x00000200
        /*011c*/ 	.word	0x00000001
        /*0120*/ 	.word	0x00000001
.L_41:


//--------------------- .nv.callgraph             --------------------------
	.section	.nv.callgraph,"",@"SHT_CUDA_CALLGRAPH"
	.align	4
	.sectionentsize	8
	.align		4
        /*0000*/ 	.word	0x00000000
	.align		4
        /*0004*/ 	.word	0xffffffff
	.align		4
        /*0008*/ 	.word	0x00000000
	.align		4
        /*000c*/ 	.word	0xfffffffe
	.align		4
        /*0010*/ 	.word	0x00000000
	.align		4
        /*0014*/ 	.word	0xfffffffd
	.align		4
        /*0018*/ 	.word	0x00000000
	.align		4
        /*001c*/ 	.word	0xfffffffc


//--------------------- .nv.rel.action            --------------------------
	.section	.nv.rel.action,"",@"SHT_CUDA_RELOCINFO"
	.align	8
	.sectionentsize	8
        /*0000*/ 	.byte	0x73, 0x00, 0x00, 0x00, 0x00, 0x00, 0x00, 0x00, 0x00, 0x00, 0x00, 0x11, 0x25, 0x00, 0x05, 0x36


//--------------------- .nv.constant0.matmul_kernel --------------------------
	.section	.nv.constant0.matmul_kernel,"a",@progbits
	.sectionflags	@""
	.align	4
.nv.constant0.matmul_kernel:
	.zero		432


//--------------------- .text.matmul_kernel       --------------------------
	.section	.text.matmul_kernel,"ax",@progbits
	.sectioninfo	@"SHI_REGISTERS=128"
	.align	128
        .global         matmul_kernel
        .type           matmul_kernel,@function
        .size           matmul_kernel,(.L_x_4 - matmul_kernel)
        .other          matmul_kernel,@"STO_CUDA_ENTRY STV_DEFAULT"
matmul_kernel:
.text.matmul_kernel:
[----:B------:R-:W-:Y:S02]  /*0000*/  IMAD.MOV.U32 R1, RZ, RZ, c[0x0][0x28] ;  /* 0x00000a00ff017624 */ /* 0x000fe400078e00ff */
[----:B------:R-:W-:Y:S01]  /*0010*/  IMAD.MOV.U32 R0, RZ, RZ, c[0x0][0x17c] ;  /* 0x00005f00ff007624 */ /* 0x000fe200078e00ff */
[----:B------:R-:W0:Y:S01]  /*0020*/  S2R R5, SR_CTAID.X ;  /* 0x0000000000057919 */ /* 0x000e220000002500 */
[----:B------:R-:W-:Y:S02]  /*0030*/  ULDC UR4, c[0x0][0x180] ;  /* 0x0000600000047ab9 */ /* 0x000fe40000000800 */
[----:B------:R-:W-:Y:S01]  /*0040*/  ULDC.64 UR6, c[0x0][0x118] ;  /* 0x0000460000067ab9 */ /* 0x000fe20000000a00 */
[----:B------:R-:W-:-:S04]  /*0050*/  IADD3 R0, R0, 0xff, RZ ;  /* 0x000000ff00007810 */ /* 0x000fc80007ffe0ff */
[----:B------:R-:W-:-:S04]  /*0060*/  SHF.R.S32.HI R3, RZ, 0x1f, R0 ;  /* 0x0000001fff037819 */ /* 0x000fc80000011400 */
[----:B------:R-:W-:-:S04]  /*0070*/  LEA.HI R3, R3, R0, RZ, 0x8 ;  /* 0x0000000003037211 */ /* 0x000fc800078f40ff */
[----:B------:R-:W-:-:S05]  /*0080*/  SHF.R.S32.HI R3, RZ, 0x8, R3 ;  /* 0x00000008ff037819 */ /* 0x000fca0000011403 */
[----:B------:R-:W-:Y:S01]  /*0090*/  IMAD.SHL.U32 R4, R3, 0x8, RZ ;  /* 0x0000000803047824 */ /* 0x000fe200078e00ff */
[----:B0-----:R-:W-:-:S04]  /*00a0*/  IABS R8, R5 ;  /* 0x0000000500087213 */ /* 0x001fc80000000000 */
[-C--:B------:R-:W-:Y:S02]  /*00b0*/  IABS R7, R4.reuse ;  /* 0x0000000400077213 */ /* 0x080fe40000000000 */
[----:B------:R-:W-:Y:S02]  /*00c0*/  IABS R10, R4 ;  /* 0x00000004000a7213 */ /* 0x000fe40000000000 */
[----:B------:R-:W0:Y:S08]  /*00d0*/  I2F.RP R0, R7 ;  /* 0x0000000700007306 */ /* 0x000e300000209400 */
[----:B0-----:R-:W0:Y:S02]  /*00e0*/  MUFU.RCP R0, R0 ;  /* 0x0000000000007308 */ /* 0x001e240000001000 */
[----:B0-----:R-:W-:Y:S01]  /*00f0*/  IADD3 R2, R0, 0xffffffe, RZ ;  /* 0x0ffffffe00027810 */ /* 0x001fe20007ffe0ff */
[----:B------:R-:W-:-:S05]  /*0100*/  IMAD.MOV R0, RZ, RZ, -R10 ;  /* 0x000000ffff007224 */ /* 0x000fca00078e0a0a */
[----:B------:R0:W1:Y:S02]  /*0110*/  F2I.FTZ.U32.TRUNC.NTZ R3, R2 ;  /* 0x0000000200037305 */ /* 0x000064000021f000 */
[----:B0-----:R-:W-:Y:S02]  /*0120*/  IMAD.MOV.U32 R2, RZ, RZ, RZ ;  /* 0x000000ffff027224 */ /* 0x001fe400078e00ff */
[----:B-1----:R-:W-:-:S04]  /*0130*/  IMAD.MOV R6, RZ, RZ, -R3 ;  /* 0x000000ffff067224 */ /* 0x002fc800078e0a03 */
[----:B------:R-:W-:Y:S02]  /*0140*/  IMAD R9, R6, R7, RZ ;  /* 0x0000000706097224 */ /* 0x000fe400078e02ff */
[----:B------:R-:W-:Y:S02]  /*0150*/  IMAD.MOV.U32 R6, RZ, RZ, R8 ;  /* 0x000000ffff067224 */ /* 0x000fe400078e0008 */
[----:B------:R-:W-:-:S06]  /*0160*/  IMAD.HI.U32 R3, R3, R9, R2 ;  /* 0x0000000903037227 */ /* 0x000fcc00078e0002 */
[----:B------:R-:W-:-:S04]  /*0170*/  IMAD.HI.U32 R3, R3, R6, RZ ;  /* 0x0000000603037227 */ /* 0x000fc800078e00ff */
[----:B------:R-:W-:-:S05]  /*0180*/  IMAD R0, R3, R0, R6 ;  /* 0x0000000003007224 */ /* 0x000fca00078e0206 */
[----:B------:R-:W-:-:S13]  /*0190*/  ISETP.GT.U32.AND P1, PT, R7, R0, PT ;  /* 0x000000000700720c */ /* 0x000fda0003f24070 */
[----:B------:R-:W-:Y:S01]  /*01a0*/  @!P1 IMAD.IADD R0, R0, 0x1, -R7 ;  /* 0x0000000100009824 */ /* 0x000fe200078e0a07 */
[----:B------:R-:W-:Y:S02]  /*01b0*/  @!P1 IADD3 R3, R3, 0x1, RZ ;  /* 0x0000000103039810 */ /* 0x000fe40007ffe0ff */
[----:B------:R-:W-:Y:S02]  /*01c0*/  ISETP.NE.AND P1, PT, R4, RZ, PT ;  /* 0x000000ff0400720c */ /* 0x000fe40003f25270 */
[----:B------:R-:W-:Y:S02]  /*01d0*/  ISETP.GE.U32.AND P0, PT, R0, R7, PT ;  /* 0x000000070000720c */ /* 0x000fe40003f06070 */
[----:B------:R-:W-:-:S04]  /*01e0*/  LOP3.LUT R0, R5, R4, RZ, 0x3c, !PT ;  /* 0x0000000405007212 */ /* 0x000fc800078e3cff */
[----:B------:R-:W-:Y:S01]  /*01f0*/  ISETP.GE.AND P2, PT, R0, RZ, PT ;  /* 0x000000ff0000720c */ /* 0x000fe20003f46270 */
[----:B------:R-:W-:-:S05]  /*0200*/  IMAD.MOV.U32 R0, RZ, RZ, c[0x0][0x178] ;  /* 0x00005e00ff007624 */ /* 0x000fca00078e00ff */
[----:B------:R-:W-:Y:S02]  /*0210*/  IADD3 R0, R0, 0x3f, RZ ;  /* 0x0000003f00007810 */ /* 0x000fe40007ffe0ff */
[----:B------:R-:W-:-:S05]  /*0220*/  @P0 IADD3 R3, R3, 0x1, RZ ;  /* 0x0000000103030810 */ /* 0x000fca0007ffe0ff */
[----:B------:R-:W-:Y:S01]  /*0230*/  IMAD.MOV.U32 R2, RZ, RZ, R3 ;  /* 0x000000ffff027224 */ /* 0x000fe200078e0003 */
[----:B------:R-:W-:-:S03]  /*0240*/  SHF.R.S32.HI R3, RZ, 0x1f, R0 ;  /* 0x0000001fff037819 */ /* 0x000fc60000011400 */
[----:B------:R-:W-:Y:S01]  /*0250*/  @!P2 IMAD.MOV R2, RZ, RZ, -R2 ;  /* 0x000000ffff02a224 */ /* 0x000fe200078e0a02 */
[----:B------:R-:W-:Y:S02]  /*0260*/  @!P1 LOP3.LUT R2, RZ, R4, RZ, 0x33, !PT ;  /* 0x00000004ff029212 */ /* 0x000fe400078e33ff */
[----:B------:R-:W-:-:S03]  /*0270*/  LEA.HI R3, R3, R0, RZ, 0x6 ;  /* 0x0000000003037211 */ /* 0x000fc600078f30ff */
[----:B------:R-:W-:Y:S02]  /*0280*/  IMAD.SHL.U32 R6, R2, 0x8, RZ ;  /* 0x0000000802067824 */ /* 0x000fe400078e00ff */
[----:B------:R-:W-:-:S03]  /*0290*/  IMAD.MOV R2, RZ, RZ, -R2 ;  /* 0x000000ffff027224 */ /* 0x000fc600078e0a02 */
[----:B------:R-:W-:Y:S01]  /*02a0*/  LEA.HI.SX32 R3, R3, -R6, 0x1a ;  /* 0x8000000603037211 */ /* 0x000fe200078fd2ff */
[----:B------:R-:W-:-:S03]  /*02b0*/  IMAD R11, R4, R2, R5 ;  /* 0x00000002040b7224 */ /* 0x000fc600078e0205 */
[----:B------:R-:W-:-:S04]  /*02c0*/  IMNMX R8, R3, 0x8, PT ;  /* 0x0000000803087817 */ /* 0x000fc80003800200 */
[-C--:B------:R-:W-:Y:S02]  /*02d0*/  IABS R7, R8.reuse ;  /* 0x0000000800077213 */ /* 0x080fe40000000000 */
[----:B------:R-:W-:Y:S02]  /*02e0*/  IABS R4, R8 ;  /* 0x0000000800047213 */ /* 0x000fe40000000000 */
[----:B------:R-:W0:Y:S08]  /*02f0*/  I2F.RP R0, R7 ;  /* 0x0000000700007306 */ /* 0x000e300000209400 */
[----:B0-----:R-:W0:Y:S02]  /*0300*/  MUFU.RCP R0, R0 ;  /* 0x0000000000007308 */ /* 0x001e240000001000 */
[----:B0-----:R-:W-:-:S06]  /*0310*/  IADD3 R3, R0, 0xffffffe, RZ ;  /* 0x0ffffffe00037810 */ /* 0x001fcc0007ffe0ff */
[----:B------:R-:W0:Y:S02]  /*0320*/  F2I.FTZ.U32.TRUNC.NTZ R3, R3 ;  /* 0x0000000300037305 */ /* 0x000e24000021f000 */
[----:B0-----:R-:W-:-:S04]  /*0330*/  IMAD.MOV R9, RZ, RZ, -R3 ;  /* 0x000000ffff097224 */ /* 0x001fc800078e0a03 */
[----:B------:R-:W-:Y:S01]  /*0340*/  IMAD.MOV.U32 R2, RZ, RZ, R9 ;  /* 0x000000ffff027224 */ /* 0x000fe200078e0009 */
[----:B------:R-:W-:-:S03]  /*0350*/  IABS R9, R11 ;  /* 0x0000000b00097213 */ /* 0x000fc60000000000 */
[----:B------:R-:W-:Y:S02]  /*0360*/  IMAD R5, R2, R7, RZ ;  /* 0x0000000702057224 */ /* 0x000fe400078e02ff */
[----:B------:R-:W-:-:S04]  /*0370*/  IMAD.MOV.U32 R2, RZ, RZ, RZ ;  /* 0x000000ffff027224 */ /* 0x000fc800078e00ff */
[----:B------:R-:W-:-:S04]  /*0380*/  IMAD.HI.U32 R2, R3, R5, R2 ;  /* 0x0000000503027227 */ /* 0x000fc800078e0002 */
[----:B------:R-:W-:Y:S02]  /*0390*/  IMAD.MOV R3, RZ, RZ, -R4 ;  /* 0x000000ffff037224 */ /* 0x000fe400078e0a04 */
[----:B------:R-:W-:-:S04]  /*03a0*/  IMAD.HI.U32 R0, R2, R9, RZ ;  /* 0x0000000902007227 */ /* 0x000fc800078e00ff */
[----:B------:R-:W-:Y:S02]  /*03b0*/  IMAD R2, R0, R3, R9 ;  /* 0x0000000300027224 */ /* 0x000fe400078e0209 */
[----:B------:R-:W-:-:S03]  /*03c0*/  IMAD.MOV.U32 R9, RZ, RZ, c[0x0][0x180] ;  /* 0x00006000ff097624 */ /* 0x000fc600078e00ff */
[----:B------:R-:W-:Y:S02]  /*03d0*/  ISETP.GT.U32.AND P1, PT, R7, R2, PT ;  /* 0x000000020700720c */ /* 0x000fe40003f24070 */
[----:B------:R-:W-:-:S11]  /*03e0*/  IADD3 R9, R9, 0x1f, RZ ;  /* 0x0000001f09097810 */ /* 0x000fd60007ffe0ff */
[----:B------:R-:W-:Y:S01]  /*03f0*/  @!P1 IMAD.IADD R2, R2, 0x1, -R7 ;  /* 0x0000000102029824 */ /* 0x000fe200078e0a07 */
[----:B------:R-:W-:Y:S02]  /*0400*/  @!P1 IADD3 R0, R0, 0x1, RZ ;  /* 0x0000000100009810 */ /* 0x000fe40007ffe0ff */
[----:B------:R-:W-:Y:S02]  /*0410*/  ISETP.NE.AND P1, PT, R8, RZ, PT ;  /* 0x000000ff0800720c */ /* 0x000fe40003f25270 */
[----:B------:R-:W-:Y:S02]  /*0420*/  ISETP.GE.U32.AND P0, PT, R2, R7, PT ;  /* 0x000000070200720c */ /* 0x000fe40003f06070 */
[----:B------:R-:W-:-:S04]  /*0430*/  LOP3.LUT R2, R11, R8, RZ, 0x3c, !PT ;  /* 0x000000080b027212 */ /* 0x000fc800078e3cff */
[----:B------:R-:W-:Y:S02]  /*0440*/  ISETP.GE.AND P2, PT, R2, RZ, PT ;  /* 0x000000ff0200720c */ /* 0x000fe40003f46270 */
[----:B------:R-:W0:Y:S05]  /*0450*/  S2R R2, SR_TID.X ;  /* 0x0000000000027919 */ /* 0x000e2a0000002100 */
[----:B------:R-:W-:Y:S02]  /*0460*/  @P0 IADD3 R0, R0, 0x1, RZ ;  /* 0x0000000100000810 */ /* 0x000fe40007ffe0ff */
[----:B------:R-:W-:-:S04]  /*0470*/  ISETP.GT.AND P0, PT, R9, 0x1f, PT ;  /* 0x0000001f0900780c */ /* 0x000fc80003f04270 */
[----:B------:R-:W-:Y:S01]  /*0480*/  @!P2 IMAD.MOV R0, RZ, RZ, -R0 ;  /* 0x000000ffff00a224 */ /* 0x000fe200078e0a00 */
[----:B------:R-:W-:-:S05]  /*0490*/  @!P1 LOP3.LUT R0, RZ, R8, RZ, 0x33, !PT ;  /* 0x00000008ff009212 */ /* 0x000fca00078e33ff */
[----:B------:R-:W-:-:S04]  /*04a0*/  IMAD.MOV R3, RZ, RZ, -R0 ;  /* 0x000000ffff037224 */ /* 0x000fc800078e0a00 */
[----:B------:R-:W-:Y:S02]  /*04b0*/  IMAD R3, R8, R3, R11 ;  /* 0x0000000308037224 */ /* 0x000fe400078e020b */
[----:B------:R-:W-:Y:S01]  /*04c0*/  IMAD.SHL.U32 R8, R0, 0x100, RZ ;  /* 0x0000010000087824 */ /* 0x000fe200078e00ff */
[----:B0-----:R-:W-:Y:S01]  /*04d0*/  SHF.R.U32.HI R7, RZ, 0x6, R2 ;  /* 0x00000006ff077819 */ /* 0x001fe20000011602 */
[----:B------:R-:W-:Y:S01]  /*04e0*/  IMAD.IADD R4, R6, 0x1, R3 ;  /* 0x0000000106047824 */ /* 0x000fe200078e0203 */
[----:B------:R-:W-:Y:S02]  /*04f0*/  LOP3.LUT R5, R2, 0x3f, RZ, 0xc0, !PT ;  /* 0x0000003f02057812 */ /* 0x000fe400078ec0ff */
[----:B------:R-:W-:-:S03]  /*0500*/  SGXT.U32 R3, R7, 0x3 ;  /* 0x000000030703781a */ /* 0x000fc60000000000 */
[----:B------:R-:W-:Y:S01]  /*0510*/  IMAD R4, R4, 0x40, R5 ;  /* 0x0000004004047824 */ /* 0x000fe200078e0205 */
[C---:B------:R-:W-:Y:S02]  /*0520*/  LOP3.LUT R5, R3.reuse, 0x8, RZ, 0xfc, !PT ;  /* 0x0000000803057812 */ /* 0x040fe400078efcff */
[C---:B------:R-:W-:Y:S02]  /*0530*/  LOP3.LUT R6, R3.reuse, 0x10, RZ, 0xfc, !PT ;  /* 0x0000001003067812 */ /* 0x040fe400078efcff */
[----:B------:R-:W-:Y:S01]  /*0540*/  LOP3.LUT R7, R3, 0x18, RZ, 0xfc, !PT ;  /* 0x0000001803077812 */ /* 0x000fe200078efcff */
[----:B------:R-:W-:Y:S05]  /*0550*/  @P0 BRA `(.L_x_0) ;  /* 0x000000b000000947 */ /* 0x000fea0003800000 */
[----:B------:R-:W-:Y:S01]  /*0560*/  IMAD.SHL.U32 R9, R2, 0x8, RZ ;  /* 0x0000000802097824 */ /* 0x000fe200078e00ff */
[----:B------:R-:W-:Y:S01]  /*0570*/  SHF.R.U32.HI R10, RZ, 0x2, R2 ;  /* 0x00000002ff0a7819 */ /* 0x000fe20000011602 */
[----:B------:R-:W-:Y:S01]  /*0580*/  CS2R R36, SRZ ;  /* 0x0000000000247805 */ /* 0x000fe2000001ff00 */
[----:B------:R-:W-:Y:S01]  /*0590*/  CS2R R16, SRZ ;  /* 0x0000000000107805 */ /* 0x000fe2000001ff00 */
[----:B------:R-:W-:Y:S01]  /*05a0*/  CS2R R52, SRZ ;  /* 0x0000000000347805 */ /* 0x000fe2000001ff00 */
[----:B------:R-:W-:Y:S01]  /*05b0*/  CS2R R14, SRZ ;  /* 0x00000000000e7805 */ /* 0x000fe2000001ff00 */
[----:B------:R-:W-:Y:S01]  /*05c0*/  CS2R R38, SRZ ;  /* 0x0000000000267805 */ /* 0x000fe2000001ff00 */
[----:B------:R-:W-:Y:S01]  /*05d0*/  CS2R R12, SRZ ;  /* 0x00000000000c7805 */ /* 0x000fe2000001ff00 */
[----:B------:R-:W-:Y:S01]  /*05e0*/  CS2R R54, SRZ ;  /* 0x0000000000367805 */ /* 0x000fe2000001ff00 */
[----:B------:R-:W-:Y:S01]  /*05f0*/  CS2R R6, SRZ ;  /* 0x0000000000067805 */ /* 0x000fe2000001ff00 */
[----:B------:R-:W-:Y:S05]  /*0600*/  BRA `(.L_x_1) ;  /* 0x00001ef000007947 */ /* 0x000fea0003800000 */
.L_x_0:
[----:B------:R-:W-:Y:S01]  /*0610*/  IABS R10, c[0x0][0x17c] ;  /* 0x00005f00000a7a13 */ /* 0x000fe20000000000 */
[----:B------:R-:W-:Y:S01]  /*0620*/  IMAD R84, R7, c[0x0][0x188], RZ ;  /* 0x0000620007547a24 */ /* 0x000fe200078e02ff */
[----:B------:R-:W-:Y:S01]  /*0630*/  LEA.HI R26, R2, R8, RZ, 0x1b ;  /* 0x00000008021a7211 */ /* 0x000fe200078fd8ff */
[----:B------:R-:W-:Y:S01]  /*0640*/  IMAD R85, R6, c[0x0][0x188], RZ ;  /* 0x0000620006557a24 */ /* 0x000fe200078e02ff */
[----:B------:R-:W0:Y:S01]  /*0650*/  I2F.RP R0, R10 ;  /* 0x0000000a00007306 */ /* 0x000e220000209400 */
[----:B------:R-:W-:Y:S01]  /*0660*/  SHF.R.U32.HI R11, RZ, 0x5, R2 ;  /* 0x00000005ff0b7819 */ /* 0x000fe20000011602 */
[----:B------:R-:W-:Y:S01]  /*0670*/  IMAD R86, R5, c[0x0][0x188], RZ ;  /* 0x0000620005567a24 */ /* 0x000fe200078e02ff */
[----:B------:R-:W-:Y:S01]  /*0680*/  IADD3 R14, R26, 0xf0, RZ ;  /* 0x000000f01a0e7810 */ /* 0x000fe20007ffe0ff */
[----:B------:R-:W-:Y:S01]  /*0690*/  IMAD R87, R3, c[0x0][0x188], RZ ;  /* 0x0000620003577a24 */ /* 0x000fe200078e02ff */
[----:B------:R-:W-:Y:S01]  /*06a0*/  SGXT.U32 R11, R11, 0x4 ;  /* 0x000000040b0b781a */ /* 0x000fe20000000000 */
[----:B------:R-:W-:Y:S01]  /*06b0*/  IMAD.SHL.U32 R72, R2, 0x40, RZ ;  /* 0x0000004002487824 */ /* 0x000fe200078e00ff */
[----:B------:R-:W-:Y:S01]  /*06c0*/  IABS R17, R14 ;  /* 0x0000000e00117213 */ /* 0x000fe20000000000 */
[----:B------:R-:W-:Y:S01]  /*06d0*/  IMAD.MOV.U32 R77, RZ, RZ, c[0x0][0x18c] ;  /* 0x00006300ff4d7624 */ /* 0x000fe200078e00ff */
[----:B------:R-:W-:Y:S01]  /*06e0*/  LOP3.LUT R11, R8, R11, RZ, 0xfc, !PT ;  /* 0x0000000b080b7212 */ /* 0x000fe200078efcff */
[----:B------:R-:W-:Y:S01]  /*06f0*/  IMAD.MOV.U32 R78, RZ, RZ, c[0x0][0x188] ;  /* 0x00006200ff4e7624 */ /* 0x000fe200078e00ff */
[----:B------:R-:W-:Y:S01]  /*0700*/  IADD3 R19, R26, 0xd0, RZ ;  /* 0x000000d01a137810 */ /* 0x000fe20007ffe0ff */
[----:B------:R-:W-:Y:S01]  /*0710*/  CS2R R44, SRZ ;  /* 0x00000000002c7805 */ /* 0x000fe2000001ff00 */
[C---:B------:R-:W-:Y:S01]  /*0720*/  LOP3.LUT R18, R11.reuse, 0xe0, RZ, 0xfc, !PT ;  /* 0x000000e00b127812 */ /* 0x040fe200078efcff */
[----:B------:R-:W-:Y:S01]  /*0730*/  CS2R R46, SRZ ;  /* 0x00000000002e7805 */ /* 0x000fe2000001ff00 */
[----:B------:R-:W-:Y:S01]  /*0740*/  LOP3.LUT R20, R11, 0xc0, RZ, 0xfc, !PT ;  /* 0x000000c00b147812 */ /* 0x000fe200078efcff */
[----:B0-----:R-:W0:Y:S01]  /*0750*/  MUFU.RCP R0, R0 ;  /* 0x0000000000007308 */ /* 0x001e220000001000 */
[----:B------:R-:W-:Y:S01]  /*0760*/  ISETP.GE.AND P5, PT, R14, RZ, PT ;  /* 0x000000ff0e00720c */ /* 0x000fe20003fa6270 */
[----:B------:R-:W-:Y:S01]  /*0770*/  CS2R R48, SRZ ;  /* 0x0000000000307805 */ /* 0x000fe2000001ff00 */
[----:B------:R-:W-:Y:S01]  /*0780*/  ISETP.GE.AND P2, PT, R19, RZ, PT ;  /* 0x000000ff1300720c */ /* 0x000fe20003f46270 */
[----:B------:R-:W-:Y:S01]  /*0790*/  CS2R R50, SRZ ;  /* 0x0000000000327805 */ /* 0x000fe2000001ff00 */
[----:B------:R-:W-:Y:S01]  /*07a0*/  IADD3 R14, R26, 0xb0, RZ ;  /* 0x000000b01a0e7810 */ /* 0x000fe20007ffe0ff */
[----:B------:R-:W-:Y:S01]  /*07b0*/  CS2R R52, SRZ ;  /* 0x0000000000347805 */ /* 0x000fe2000001ff00 */
[----:B------:R-:W-:Y:S01]  /*07c0*/  ISETP.GE.AND P3, PT, R18, RZ, PT ;  /* 0x000000ff1200720c */ /* 0x000fe20003f66270 */
[----:B------:R-:W-:Y:S01]  /*07d0*/  CS2R R54, SRZ ;  /* 0x0000000000367805 */ /* 0x000fe2000001ff00 */
[----:B------:R-:W-:Y:S01]  /*07e0*/  IABS R21, R14 ;  /* 0x0000000e00157213 */ /* 0x000fe20000000000 */
[----:B------:R-:W-:Y:S01]  /*07f0*/  CS2R R56, SRZ ;  /* 0x0000000000387805 */ /* 0x000fe2000001ff00 */
[C---:B------:R-:W-:Y:S01]  /*0800*/  LOP3.LUT R30, R11.reuse, 0x80, RZ, 0xfc, !PT ;  /* 0x000000800b1e7812 */ /* 0x040fe200078efcff */
[----:B------:R-:W-:Y:S01]  /*0810*/  CS2R R58, SRZ ;  /* 0x00000000003a7805 */ /* 0x000fe2000001ff00 */
[----:B------:R-:W-:Y:S01]  /*0820*/  IADD3 R24, R26, 0x50, RZ ;  /* 0x000000501a187810 */ /* 0x000fe20007ffe0ff */
[----:B------:R-:W-:Y:S01]  /*0830*/  CS2R R60, SRZ ;  /* 0x00000000003c7805 */ /* 0x000fe2000001ff00 */
[----:B------:R-:W-:Y:S01]  /*0840*/  IABS R27, R30 ;  /* 0x0000001e001b7213 */ /* 0x000fe20000000000 */
[----:B------:R-:W-:Y:S01]  /*0850*/  CS2R R62, SRZ ;  /* 0x00000000003e7805 */ /* 0x000fe2000001ff00 */
[----:B0-----:R-:W-:Y:S01]  /*0860*/  IADD3 R12, R0, 0xffffffe, RZ ;  /* 0x0ffffffe000c7810 */ /* 0x001fe20007ffe0ff */
[----:B------:R-:W-:Y:S01]  /*0870*/  CS2R R64, SRZ ;  /* 0x0000000000407805 */ /* 0x000fe2000001ff00 */
[C---:B------:R-:W-:Y:S01]  /*0880*/  LOP3.LUT R32, R11.reuse, 0x40, RZ, 0xfc, !PT ;  /* 0x000000400b207812 */ /* 0x040fe200078efcff */
[----:B------:R-:W-:Y:S01]  /*0890*/  CS2R R66, SRZ ;  /* 0x0000000000427805 */ /* 0x000fe2000001ff00 */
[----:B------:R0:W1:Y:S01]  /*08a0*/  F2I.FTZ.U32.TRUNC.NTZ R13, R12 ;  /* 0x0000000c000d7305 */ /* 0x000062000021f000 */
[----:B------:R-:W-:Y:S01]  /*08b0*/  LOP3.LUT R34, R11, 0x20, RZ, 0xfc, !PT ;  /* 0x000000200b227812 */ /* 0x000fe200078efcff */
[----:B------:R-:W-:Y:S01]  /*08c0*/  IMAD.SHL.U32 R77, R77, 0x20, RZ ;  /* 0x000000204d4d7824 */ /* 0x000fe200078e00ff */
[----:B------:R-:W-:Y:S01]  /*08d0*/  IABS R39, R11 ;  /* 0x0000000b00277213 */ /* 0x000fe20000000000 */
[----:B------:R-:W-:Y:S01]  /*08e0*/  IMAD.SHL.U32 R78, R78, 0x20, RZ ;  /* 0x000000204e4e7824 */ /* 0x000fe200078e00ff */
[----:B------:R-:W-:-:S02]  /*08f0*/  IABS R35, R34 ;  /* 0x0000002200237213 */ /* 0x000fc40000000000 */
[----:B------:R-:W-:Y:S01]  /*0900*/  LOP3.LUT R73, R2, 0x1f, RZ, 0xc0, !PT ;  /* 0x0000001f02497812 */ /* 0x000fe200078ec0ff */
[----:B0-----:R-:W-:-:S04]  /*0910*/  IMAD.MOV.U32 R12, RZ, RZ, RZ ;  /* 0x000000ffff0c7224 */ /* 0x001fc800078e00ff */
[----:B------:R-:W-:Y:S02]  /*0920*/  IMAD R83, R73, c[0x0][0x18c], RZ ;  /* 0x0000630049537a24 */ /* 0x000fe400078e02ff */
[----:B-1----:R-:W-:-:S04]  /*0930*/  IMAD.MOV R15, RZ, RZ, -R13 ;  /* 0x000000ffff0f7224 */ /* 0x002fc800078e0a0d */
[----:B------:R-:W-:-:S04]  /*0940*/  IMAD R15, R15, R10, RZ ;  /* 0x0000000a0f0f7224 */ /* 0x000fc800078e02ff */
[----:B------:R-:W-:Y:S01]  /*0950*/  IMAD.HI.U32 R16, R13, R15, R12 ;  /* 0x0000000f0d107227 */ /* 0x000fe200078e000c */
[----:B------:R-:W-:-:S03]  /*0960*/  IABS R15, R18 ;  /* 0x00000012000f7213 */ /* 0x000fc60000000000 */
[----:B------:R-:W-:Y:S01]  /*0970*/  IMAD.MOV.U32 R13, RZ, RZ, R17 ;  /* 0x000000ffff0d7224 */ /* 0x000fe200078e0011 */
[----:B------:R-:W-:Y:S02]  /*0980*/  IABS R17, R19 ;  /* 0x0000001300117213 */ /* 0x000fe40000000000 */
[----:B------:R-:W-:Y:S01]  /*0990*/  IABS R19, R20 ;  /* 0x0000001400137213 */ /* 0x000fe20000000000 */
[----:B------:R-:W-:-:S04]  /*09a0*/  IMAD.HI.U32 R0, R16, R13, RZ ;  /* 0x0000000d10007227 */ /* 0x000fc800078e00ff */
[----:B------:R-:W-:-:S04]  /*09b0*/  IMAD.MOV R0, RZ, RZ, -R0 ;  /* 0x000000ffff007224 */ /* 0x000fc800078e0a00 */
[----:B------:R-:W-:Y:S01]  /*09c0*/  IMAD R12, R10, R0, R13 ;  /* 0x000000000a0c7224 */ /* 0x000fe200078e020d */
[----:B------:R-:W-:Y:S01]  /*09d0*/  SHF.R.S32.HI R0, RZ, 0x1f, R9 ;  /* 0x0000001fff007819 */ /* 0x000fe20000011409 */
[----:B------:R-:W-:-:S03]  /*09e0*/  IMAD.HI.U32 R13, R16, R15, RZ ;  /* 0x0000000f100d7227 */ /* 0x000fc600078e00ff */
[----:B------:R-:W-:Y:S01]  /*09f0*/  LEA.HI R0, R0, R9, RZ, 0x5 ;  /* 0x0000000900007211 */ /* 0x000fe200078f28ff */
[----:B------:R-:W-:Y:S01]  /*0a00*/  IMAD.MOV R13, RZ, RZ, -R13 ;  /* 0x000000ffff0d7224 */ /* 0x000fe200078e0a0d */
[C---:B------:R-:W-:Y:S02]  /*0a10*/  ISETP.GT.U32.AND P0, PT, R10.reuse, R12, PT ;  /* 0x0000000c0a00720c */ /* 0x040fe40003f04070 */
[----:B------:R-:W-:Y:S01]  /*0a20*/  SHF.R.S32.HI R0, RZ, 0x5, R0 ;  /* 0x00000005ff007819 */ /* 0x000fe20000011400 */
[----:B------:R-:W-:Y:S01]  /*0a30*/  IMAD R9, R10, R13, R15 ;  /* 0x0000000d0a097224 */ /* 0x000fe200078e020f */
[----:B------:R-:W-:Y:S01]  /*0a40*/  IABS R15, c[0x0][0x178] ;  /* 0x00005e00000f7a13 */ /* 0x000fe20000000000 */
[----:B------:R-:W-:-:S03]  /*0a50*/  IMAD.HI.U32 R13, R16, R17, RZ ;  /* 0x00000011100d7227 */ /* 0x000fc600078e00ff */
[----:B------:R-:W-:Y:S01]  /*0a60*/  ISETP.GT.U32.AND P1, PT, R10, R9, PT ;  /* 0x000000090a00720c */ /* 0x000fe20003f24070 */
[----:B------:R-:W-:-:S04]  /*0a70*/  IMAD.MOV R13, RZ, RZ, -R13 ;  /* 0x000000ffff0d7224 */ /* 0x000fc800078e0a0d */
[----:B------:R-:W-:Y:S01]  /*0a80*/  @!P0 IMAD.IADD R12, R12, 0x1, -R10 ;  /* 0x000000010c0c8824 */ /* 0x000fe200078e0a0a */
[----:B------:R-:W-:Y:S01]  /*0a90*/  ISETP.GE.AND P0, PT, R14, RZ, PT ;  /* 0x000000ff0e00720c */ /* 0x000fe20003f06270 */
[----:B------:R-:W-:-:S03]  /*0aa0*/  IMAD.HI.U32 R14, R16, R19, RZ ;  /* 0x00000013100e7227 */ /* 0x000fc600078e00ff */
[C---:B------:R-:W-:Y:S01]  /*0ab0*/  ISETP.GT.U32.AND P4, PT, R10.reuse, R12, PT ;  /* 0x0000000c0a00720c */ /* 0x040fe20003f84070 */
[C---:B------:R-:W-:Y:S02]  /*0ac0*/  IMAD R17, R10.reuse, R13, R17 ;  /* 0x0000000d0a117224 */ /* 0x040fe400078e0211 */
[----:B------:R-:W-:Y:S02]  /*0ad0*/  @!P1 IMAD.IADD R9, R9, 0x1, -R10 ;  /* 0x0000000109099824 */ /* 0x000fe400078e0a0a */
[----:B------:R-:W-:Y:S02]  /*0ae0*/  IMAD.MOV R14, RZ, RZ, -R14 ;  /* 0x000000ffff0e7224 */ /* 0x000fe400078e0a0e */
[----:B------:R-:W-:Y:S01]  /*0af0*/  IMAD.MOV.U32 R13, RZ, RZ, R15 ;  /* 0x000000ffff0d7224 */ /* 0x000fe200078e000f */
[C---:B------:R-:W-:Y:S01]  /*0b00*/  ISETP.GT.U32.AND P6, PT, R10.reuse, R9, PT ;  /* 0x000000090a00720c */ /* 0x040fe20003fc4070 */
[----:B------:R-:W-:Y:S01]  /*0b10*/  IMAD R19, R10, R14, R19 ;  /* 0x0000000e0a137224 */ /* 0x000fe200078e0213 */
[----:B------:R-:W-:Y:S01]  /*0b20*/  IADD3 R15, R26, 0x90, RZ ;  /* 0x000000901a0f7810 */ /* 0x000fe20007ffe0ff */
[----:B------:R-:W0:Y:S01]  /*0b30*/  I2F.RP R22, R13 ;  /* 0x0000000d00167306 */ /* 0x000e220000209400 */
[----:B------:R-:W-:-:S02]  /*0b40*/  IMAD.HI.U32 R14, R16, R21, RZ ;  /* 0x00000015100e7227 */ /* 0x000fc400078e00ff */
[----:B------:R-:W-:Y:S02]  /*0b50*/  ISETP.GE.AND P1, PT, R15, RZ, PT ;  /* 0x000000ff0f00720c */ /* 0x000fe40003f26270 */
[----:B------:R-:W-:Y:S01]  /*0b60*/  @!P4 IMAD.IADD R12, R12, 0x1, -R10 ;  /* 0x000000010c0cc824 */ /* 0x000fe200078e0a0a */
[C---:B------:R-:W-:Y:S01]  /*0b70*/  ISETP.GT.U32.AND P4, PT, R10.reuse, R17, PT ;  /* 0x000000110a00720c */ /* 0x040fe20003f84070 */
[----:B------:R-:W-:Y:S01]  /*0b80*/  IMAD.MOV R14, RZ, RZ, -R14 ;  /* 0x000000ffff0e7224 */ /* 0x000fe200078e0a0e */
[----:B------:R-:W-:Y:S01]  /*0b90*/  IABS R25, R15 ;  /* 0x0000000f00197213 */ /* 0x000fe20000000000 */
[----:B------:R-:W-:Y:S01]  /*0ba0*/  @!P5 IMAD.MOV R12, RZ, RZ, -R12 ;  /* 0x000000ffff0cd224 */ /* 0x000fe200078e0a0c */
[----:B------:R-:W-:Y:S01]  /*0bb0*/  LOP3.LUT R15, R11, 0xa0, RZ, 0xfc, !PT ;  /* 0x000000a00b0f7812 */ /* 0x000fe200078efcff */
[----:B------:R-:W-:Y:S01]  /*0bc0*/  @!P6 IMAD.IADD R9, R9, 0x1, -R10 ;  /* 0x000000010909e824 */ /* 0x000fe200078e0a0a */
[C---:B------:R-:W-:Y:S01]  /*0bd0*/  ISETP.GT.U32.AND P6, PT, R10.reuse, R19, PT ;  /* 0x000000130a00720c */ /* 0x040fe20003fc4070 */
[----:B------:R-:W-:Y:S01]  /*0be0*/  IMAD R21, R10, R14, R21 ;  /* 0x0000000e0a157224 */ /* 0x000fe200078e0215 */
[----:B------:R-:W-:Y:S01]  /*0bf0*/  IABS R23, R15 ;  /* 0x0000000f00177213 */ /* 0x000fe20000000000 */
[----:B------:R-:W-:Y:S01]  /*0c00*/  IMAD.MOV.U32 R18, RZ, RZ, R9 ;  /* 0x000000ffff127224 */ /* 0x000fe200078e0009 */
[----:B0-----:R-:W0:Y:S01]  /*0c10*/  MUFU.RCP R22, R22 ;  /* 0x0000001600167308 */ /* 0x001e220000001000 */
[----:B------:R-:W-:Y:S01]  /*0c20*/  ISETP.GE.AND P5, PT, R20, RZ, PT ;  /* 0x000000ff1400720c */ /* 0x000fe20003fa6270 */
[----:B------:R-:W-:-:S04]  /*0c30*/  IMAD.HI.U32 R20, R16, R25, RZ ;  /* 0x0000001910147227 */ /* 0x000fc800078e00ff */
[----:B------:R-:W-:Y:S02]  /*0c40*/  @!P4 IMAD.IADD R17, R17, 0x1, -R10 ;  /* 0x000000011111c824 */ /* 0x000fe400078e0a0a */
[----:B------:R-:W-:-:S03]  /*0c50*/  IMAD.HI.U32 R14, R16, R23, RZ ;  /* 0x00000017100e7227 */ /* 0x000fc600078e00ff */
[----:B------:R-:W-:Y:S01]  /*0c60*/  ISETP.GT.U32.AND P4, PT, R10, R17, PT ;  /* 0x000000110a00720c */ /* 0x000fe20003f84070 */
[----:B------:R-:W-:Y:S02]  /*0c70*/  @!P6 IMAD.IADD R19, R19, 0x1, -R10 ;  /* 0x000000011313e824 */ /* 0x000fe400078e0a0a */
[----:B------:R-:W-:Y:S02]  /*0c80*/  IMAD.MOV R9, RZ, RZ, -R14 ;  /* 0x000000ffff097224 */ /* 0x000fe400078e0a0e */
[----:B------:R-:W-:Y:S01]  /*0c90*/  IMAD.HI.U32 R14, R16, R27, RZ ;  /* 0x0000001b100e7227 */ /* 0x000fe200078e00ff */
[----:B------:R-:W-:-:S03]  /*0ca0*/  ISETP.GT.U32.AND P6, PT, R10, R19, PT ;  /* 0x000000130a00720c */ /* 0x000fc60003fc4070 */
[----:B------:R-:W-:Y:S02]  /*0cb0*/  IMAD R9, R10, R9, R23 ;  /* 0x000000090a097224 */ /* 0x000fe400078e0217 */
[----:B------:R-:W-:Y:S02]  /*0cc0*/  IMAD.MOV R20, RZ, RZ, -R20 ;  /* 0x000000ffff147224 */ /* 0x000fe400078e0a14 */
[----:B------:R-:W-:Y:S01]  /*0cd0*/  @!P4 IMAD.IADD R17, R17, 0x1, -R10 ;  /* 0x000000011111c824 */ /* 0x000fe200078e0a0a */
[----:B------:R-:W-:Y:S01]  /*0ce0*/  ISETP.GE.AND P4, PT, R15, RZ, PT ;  /* 0x000000ff0f00720c */ /* 0x000fe20003f86270 */
[----:B------:R-:W-:Y:S01]  /*0cf0*/  @!P3 IMAD.MOV R18, RZ, RZ, -R18 ;  /* 0x000000ffff12b224 */ /* 0x000fe200078e0a12 */
[----:B0-----:R-:W-:Y:S01]  /*0d00*/  IADD3 R15, R22, 0xffffffe, RZ ;  /* 0x0ffffffe160f7810 */ /* 0x001fe20007ffe0ff */
[----:B------:R-:W-:Y:S01]  /*0d10*/  IMAD.MOV R14, RZ, RZ, -R14 ;  /* 0x000000ffff0e7224 */ /* 0x000fe200078e0a0e */
[C---:B------:R-:W-:Y:S01]  /*0d20*/  ISETP.GT.U32.AND P3, PT, R10.reuse, R21, PT ;  /* 0x000000150a00720c */ /* 0x040fe20003f64070 */
[--C-:B------:R-:W-:Y:S01]  /*0d30*/  @!P6 IMAD.IADD R19, R19, 0x1, -R10.reuse ;  /* 0x000000011313e824 */ /* 0x100fe200078e0a0a */
[C---:B------:R-:W-:Y:S01]  /*0d40*/  ISETP.GT.U32.AND P6, PT, R10.reuse, R9, PT ;  /* 0x000000090a00720c */ /* 0x040fe20003fc4070 */
[----:B------:R-:W-:Y:S01]  /*0d50*/  IMAD R23, R10, R20, R25 ;  /* 0x000000140a177224 */ /* 0x000fe200078e0219 */
[----:B------:R-:W0:Y:S01]  /*0d60*/  F2I.FTZ.U32.TRUNC.NTZ R15, R15 ;  /* 0x0000000f000f7305 */ /* 0x000e22000021f000 */
[----:B------:R-:W-:Y:S01]  /*0d70*/  IADD3 R20, R26, 0x70, RZ ;  /* 0x000000701a147810 */ /* 0x000fe20007ffe0ff */
[----:B------:R-:W-:Y:S01]  /*0d80*/  IMAD R25, R10, R14, R27 ;  /* 0x0000000e0a197224 */ /* 0x000fe200078e021b */
[----:B------:R-:W-:Y:S01]  /*0d90*/  LOP3.LUT R22, R11, 0x60, RZ, 0xfc, !PT ;  /* 0x000000600b167812 */ /* 0x000fe200078efcff */
[----:B------:R-:W-:Y:S01]  /*0da0*/  @!P2 IMAD.MOV R17, RZ, RZ, -R17 ;  /* 0x000000ffff11a224 */ /* 0x000fe200078e0a11 */
[----:B------:R-:W-:Y:S01]  /*0db0*/  ISETP.GE.AND P2, PT, R20, RZ, PT ;  /* 0x000000ff1400720c */ /* 0x000fe20003f46270 */
[----:B------:R-:W-:Y:S01]  /*0dc0*/  @!P5 IMAD.MOV R19, RZ, RZ, -R19 ;  /* 0x000000ffff13d224 */ /* 0x000fe200078e0a13 */
[----:B------:R-:W-:Y:S01]  /*0dd0*/  IABS R20, R20 ;  /* 0x0000001400147213 */ /* 0x000fe20000000000 */
[----:B------:R-:W-:Y:S01]  /*0de0*/  IMAD.MOV.U32 R14, RZ, RZ, RZ ;  /* 0x000000ffff0e7224 */ /* 0x000fe200078e00ff */
[----:B------:R-:W-:Y:S01]  /*0df0*/  ISETP.GT.U32.AND P5, PT, R10, R25, PT ;  /* 0x000000190a00720c */ /* 0x000fe20003fa4070 */
[--C-:B------:R-:W-:Y:S01]  /*0e00*/  @!P3 IMAD.IADD R21, R21, 0x1, -R10.reuse ;  /* 0x000000011515b824 */ /* 0x100fe200078e0a0a */
[----:B------:R-:W-:Y:S01]  /*0e10*/  IABS R29, R22 ;  /* 0x00000016001d7213 */ /* 0x000fe20000000000 */
[----:B------:R-:W-:-:S02]  /*0e20*/  @!P6 IMAD.IADD R9, R9, 0x1, -R10 ;  /* 0x000000010909e824 */ /* 0x000fc400078e0a0a */
[----:B------:R-:W-:Y:S01]  /*0e30*/  IMAD.MOV.U32 R27, RZ, RZ, R20 ;  /* 0x000000ffff1b7224 */ /* 0x000fe200078e0014 */
[C---:B------:R-:W-:Y:S01]  /*0e40*/  ISETP.GT.U32.AND P3, PT, R10.reuse, R21, PT ;  /* 0x000000150a00720c */ /* 0x040fe20003f64070 */
[----:B0-----:R-:W-:Y:S01]  /*0e50*/  IMAD.MOV R28, RZ, RZ, -R15 ;  /* 0x000000ffff1c7224 */ /* 0x001fe200078e0a0f */
[----:B------:R-:W-:Y:S01]  /*0e60*/  ISETP.GT.U32.AND P6, PT, R10, R9, PT ;  /* 0x000000090a00720c */ /* 0x000fe20003fc4070 */
[----:B------:R-:W-:-:S04]  /*0e70*/  IMAD.HI.U32 R20, R16, R27, RZ ;  /* 0x0000001b10147227 */ /* 0x000fc800078e00ff */
[----:B------:R-:W-:Y:S02]  /*0e80*/  IMAD R31, R28, R13, RZ ;  /* 0x0000000d1c1f7224 */ /* 0x000fe400078e02ff */
[----:B------:R-:W-:Y:S02]  /*0e90*/  IMAD.MOV R20, RZ, RZ, -R20 ;  /* 0x000000ffff147224 */ /* 0x000fe400078e0a14 */
[----:B------:R-:W-:Y:S02]  /*0ea0*/  @!P5 IMAD.IADD R25, R25, 0x1, -R10 ;  /* 0x000000011919d824 */ /* 0x000fe400078e0a0a */
[----:B------:R-:W-:Y:S01]  /*0eb0*/  IMAD.HI.U32 R28, R15, R31, R14 ;  /* 0x0000001f0f1c7227 */ /* 0x000fe200078e000e */
[----:B------:R-:W-:Y:S02]  /*0ec0*/  IABS R31, R32 ;  /* 0x00000020001f7213 */ /* 0x000fe40000000000 */
[C---:B------:R-:W-:Y:S01]  /*0ed0*/  ISETP.GT.U32.AND P5, PT, R10.reuse, R25, PT ;  /* 0x000000190a00720c */ /* 0x040fe20003fa4070 */
[----:B------:R-:W-:-:S02]  /*0ee0*/  IMAD R15, R10, R20, R27 ;  /* 0x000000140a0f7224 */ /* 0x000fc400078e021b */
[----:B------:R-:W-:-:S04]  /*0ef0*/  IMAD.HI.U32 R14, R16, R29, RZ ;  /* 0x0000001d100e7227 */ /* 0x000fc800078e00ff */
[--C-:B------:R-:W-:Y:S01]  /*0f00*/  @!P6 IMAD.IADD R9, R9, 0x1, -R10.reuse ;  /* 0x000000010909e824 */ /* 0x100fe200078e0a0a */
[C---:B------:R-:W-:Y:S01]  /*0f10*/  ISETP.GT.U32.AND P6, PT, R10.reuse, R15, PT ;  /* 0x0000000f0a00720c */ /* 0x040fe20003fc4070 */
[----:B------:R-:W-:Y:S01]  /*0f20*/  @!P3 IMAD.IADD R21, R21, 0x1, -R10 ;  /* 0x000000011515b824 */ /* 0x000fe200078e0a0a */
[----:B------:R-:W-:Y:S01]  /*0f30*/  ISETP.GT.U32.AND P3, PT, R10, R23, PT ;  /* 0x000000170a00720c */ /* 0x000fe20003f64070 */
[----:B------:R-:W-:Y:S02]  /*0f40*/  IMAD.MOV R14, RZ, RZ, -R14 ;  /* 0x000000ffff0e7224 */ /* 0x000fe400078e0a0e */
[----:B------:R-:W-:Y:S01]  /*0f50*/  @!P0 IMAD.MOV R21, RZ, RZ, -R21 ;  /* 0x000000ffff158224 */ /* 0x000fe200078e0a15 */
[----:B------:R-:W-:Y:S01]  /*0f60*/  ISETP.GE.AND P0, PT, R24, RZ, PT ;  /* 0x000000ff1800720c */ /* 0x000fe20003f06270 */
[----:B------:R-:W-:Y:S01]  /*0f70*/  IMAD R27, R10, R14, R29 ;  /* 0x0000000e0a1b7224 */ /* 0x000fe200078e021d */
[----:B------:R-:W-:Y:S01]  /*0f80*/  IABS R24, R24 ;  /* 0x0000001800187213 */ /* 0x000fe20000000000 */
[----:B------:R-:W-:-:S02]  /*0f90*/  @!P5 IMAD.IADD R25, R25, 0x1, -R10 ;  /* 0x000000011919d824 */ /* 0x000fc400078e0a0a */
[----:B------:R-:W-:Y:S01]  /*0fa0*/  IMAD.HI.U32 R20, R16, R31, RZ ;  /* 0x0000001f10147227 */ /* 0x000fe200078e00ff */
[----:B------:R-:W-:-:S03]  /*0fb0*/  ISETP.GT.U32.AND P5, PT, R10, R27, PT ;  /* 0x0000001b0a00720c */ /* 0x000fc60003fa4070 */
[----:B------:R-:W-:Y:S01]  /*0fc0*/  IMAD.MOV.U32 R29, RZ, RZ, R24 ;  /* 0x000000ffff1d7224 */ /* 0x000fe200078e0018 */
[C---:B------:R-:W-:Y:S01]  /*0fd0*/  IADD3 R24, R26.reuse, 0x30, RZ ;  /* 0x000000301a187810 */ /* 0x040fe20007ffe0ff */
[----:B------:R-:W-:Y:S01]  /*0fe0*/  @!P6 IMAD.IADD R15, R15, 0x1, -R10 ;  /* 0x000000010f0fe824 */ /* 0x000fe200078e0a0a */
[----:B------:R-:W-:Y:S01]  /*0ff0*/  IADD3 R26, R26, 0x10, RZ ;  /* 0x000000101a1a7810 */ /* 0x000fe20007ffe0ff */
[----:B------:R-:W-:Y:S01]  /*1000*/  IMAD.HI.U32 R14, R16, R29, RZ ;  /* 0x0000001d100e7227 */ /* 0x000fe200078e00ff */
[----:B------:R-:W-:Y:S02]  /*1010*/  IABS R33, R24 ;  /* 0x0000001800217213 */ /* 0x000fe40000000000 */
[----:B------:R-:W-:Y:S01]  /*1020*/  ISETP.GT.U32.AND P6, PT, R10, R15, PT ;  /* 0x0000000f0a00720c */ /* 0x000fe20003fc4070 */
[----:B------:R-:W-:Y:S01]  /*1030*/  IMAD.MOV R20, RZ, RZ, -R20 ;  /* 0x000000ffff147224 */ /* 0x000fe200078e0a14 */
[----:B------:R-:W-:Y:S01]  /*1040*/  IABS R37, R26 ;  /* 0x0000001a00257213 */ /* 0x000fe20000000000 */
[----:B------:R-:W-:-:S02]  /*1050*/  IMAD.MOV R14, RZ, RZ, -R14 ;  /* 0x000000ffff0e7224 */ /* 0x000fc400078e0a0e */
[C---:B------:R-:W-:Y:S02]  /*1060*/  IMAD R31, R10.reuse, R20, R31 ;  /* 0x000000140a1f7224 */ /* 0x040fe400078e021f */
[C---:B------:R-:W-:Y:S02]  /*1070*/  IMAD R29, R10.reuse, R14, R29 ;  /* 0x0000000e0a1d7224 */ /* 0x040fe400078e021d */
[----:B------:R-:W-:Y:S01]  /*1080*/  @!P5 IMAD.IADD R27, R27, 0x1, -R10 ;  /* 0x000000011b1bd824 */ /* 0x000fe200078e0a0a */
[----:B------:R-:W-:Y:S01]  /*1090*/  ISETP.GT.U32.AND P5, PT, R10, R31, PT ;  /* 0x0000001f0a00720c */ /* 0x000fe20003fa4070 */
[----:B------:R-:W-:-:S04]  /*10a0*/  IMAD.HI.U32 R14, R16, R33, RZ ;  /* 0x00000021100e7227 */ /* 0x000fc800078e00ff */
[----:B------:R-:W-:Y:S02]  /*10b0*/  @!P3 IMAD.IADD R23, R23, 0x1, -R10 ;  /* 0x000000011717b824 */ /* 0x000fe400078e0a0a */
[----:B------:R-:W-:Y:S02]  /*10c0*/  IMAD.MOV R14, RZ, RZ, -R14 ;  /* 0x000000ffff0e7224 */ /* 0x000fe400078e0a0e */
[----:B------:R-:W-:Y:S01]  /*10d0*/  @!P6 IMAD.IADD R15, R15, 0x1, -R10 ;  /* 0x000000010f0fe824 */ /* 0x000fe200078e0a0a */
[C---:B------:R-:W-:Y:S01]  /*10e0*/  ISETP.GT.U32.AND P3, PT, R10.reuse, R23, PT ;  /* 0x000000170a00720c */ /* 0x040fe20003f64070 */
[C---:B------:R-:W-:Y:S01]  /*10f0*/  IMAD R33, R10.reuse, R14, R33 ;  /* 0x0000000e0a217224 */ /* 0x040fe200078e0221 */
[----:B------:R-:W-:Y:S01]  /*1100*/  ISETP.GT.U32.AND P6, PT, R10, R29, PT ;  /* 0x0000001d0a00720c */ /* 0x000fe20003fc4070 */
[----:B------:R-:W-:-:S04]  /*1110*/  IMAD.HI.U32 R14, R16, R35, RZ ;  /* 0x00000023100e7227 */ /* 0x000fc800078e00ff */
[----:B------:R-:W-:-:S04]  /*1120*/  IMAD.HI.U32 R20, R16, R37, RZ ;  /* 0x0000002510147227 */ /* 0x000fc800078e00ff */
[----:B------:R-:W-:Y:S02]  /*1130*/  IMAD.MOV R14, RZ, RZ, -R14 ;  /* 0x000000ffff0e7224 */ /* 0x000fe400078e0a0e */
[----:B------:R-:W-:Y:S01]  /*1140*/  @!P5 IMAD.IADD R31, R31, 0x1, -R10 ;  /* 0x000000011f1fd824 */ /* 0x000fe200078e0a0a */
[----:B------:R-:W-:Y:S01]  /*1150*/  ISETP.GE.AND P5, PT, R30, RZ, PT ;  /* 0x000000ff1e00720c */ /* 0x000fe20003fa6270 */
[----:B------:R-:W-:-:S04]  /*1160*/  IMAD.HI.U32 R16, R16, R39, RZ ;  /* 0x0000002710107227 */ /* 0x000fc800078e00ff */
[----:B------:R-:W-:Y:S02]  /*1170*/  IMAD R35, R10, R14, R35 ;  /* 0x0000000e0a237224 */ /* 0x000fe400078e0223 */
[----:B------:R-:W-:Y:S02]  /*1180*/  IMAD.MOV R14, RZ, RZ, -R16 ;  /* 0x000000ffff0e7224 */ /* 0x000fe400078e0a10 */
[--C-:B------:R-:W-:Y:S01]  /*1190*/  @!P3 IMAD.IADD R23, R23, 0x1, -R10.reuse ;  /* 0x000000011717b824 */ /* 0x100fe200078e0a0a */
[----:B------:R-:W-:Y:S01]  /*11a0*/  ISETP.GE.AND P3, PT, R24, RZ, PT ;  /* 0x000000ff1800720c */ /* 0x000fe20003f66270 */
[----:B------:R-:W-:Y:S01]  /*11b0*/  @!P6 IMAD.IADD R29, R29, 0x1, -R10 ;  /* 0x000000011d1de824 */ /* 0x000fe200078e0a0a */
[----:B------:R-:W-:Y:S01]  /*11c0*/  IABS R24, R4 ;  /* 0x0000000400187213 */ /* 0x000fe20000000000 */
[----:B------:R-:W-:Y:S01]  /*11d0*/  IMAD.MOV.U32 R16, RZ, RZ, R9 ;  /* 0x000000ffff107224 */ /* 0x000fe200078e0009 */
[C---:B------:R-:W-:Y:S01]  /*11e0*/  ISETP.GT.U32.AND P6, PT, R10.reuse, R33, PT ;  /* 0x000000210a00720c */ /* 0x040fe20003fc4070 */
[----:B------:R-:W-:Y:S01]  /*11f0*/  @!P1 IMAD.MOV R23, RZ, RZ, -R23 ;  /* 0x000000ffff179224 */ /* 0x000fe200078e0a17 */
[C---:B------:R-:W-:Y:S01]  /*1200*/  ISETP.GT.U32.AND P1, PT, R10.reuse, R29, PT ;  /* 0x0000001d0a00720c */ /* 0x040fe20003f24070 */
[----:B------:R-:W-:Y:S01]  /*1210*/  @!P4 IMAD.MOV R16, RZ, RZ, -R16 ;  /* 0x000000ffff10c224 */ /* 0x000fe200078e0a10 */
[C---:B------:R-:W-:Y:S01]  /*1220*/  ISETP.GT.U32.AND P4, PT, R10.reuse, R27, PT ;  /* 0x0000001b0a00720c */ /* 0x040fe20003f84070 */
[----:B------:R-:W-:Y:S01]  /*1230*/  @!P5 IMAD.MOV R25, RZ, RZ, -R25 ;  /* 0x000000ffff19d224 */ /* 0x000fe200078e0a19 */
[----:B------:R-:W-:Y:S01]  /*1240*/  ISETP.GT.U32.AND P5, PT, R10, R31, PT ;  /* 0x0000001f0a00720c */ /* 0x000fe20003fa4070 */
[----:B------:R-:W-:-:S04]  /*1250*/  IMAD.HI.U32 R28, R28, R24, RZ ;  /* 0x000000181c1c7227 */ /* 0x000fc800078e00ff */
[----:B------:R-:W-:Y:S02]  /*1260*/  IMAD.MOV R20, RZ, RZ, -R20 ;  /* 0x000000ffff147224 */ /* 0x000fe400078e0a14 */
[----:B------:R-:W-:Y:S02]  /*1270*/  IMAD.MOV R28, RZ, RZ, -R28 ;  /* 0x000000ffff1c7224 */ /* 0x000fe400078e0a1c */
[C---:B------:R-:W-:Y:S01]  /*1280*/  IMAD R39, R10.reuse, R14, R39 ;  /* 0x0000000e0a277224 */ /* 0x040fe200078e0227 */
[----:B------:R-:W-:Y:S01]  /*1290*/  SHF.R.U32.HI R14, RZ, 0x3, R2 ;  /* 0x00000003ff0e7819 */ /* 0x000fe20000011602 */
[----:B------:R-:W-:Y:S02]  /*12a0*/  IMAD R37, R10, R20, R37 ;  /* 0x000000140a257224 */ /* 0x000fe400078e0225 */
[----:B------:R-:W-:Y:S02]  /*12b0*/  @!P6 IMAD.IADD R33, R33, 0x1, -R10 ;  /* 0x000000012121e824 */ /* 0x000fe400078e0a0a */
[----:B------:R-:W-:-:S02]  /*12c0*/  IMAD R24, R13, R28, R24 ;  /* 0x0000001c0d187224 */ /* 0x000fc400078e0218 */
[--C-:B------:R-:W-:Y:S01]  /*12d0*/  @!P4 IMAD.IADD R27, R27, 0x1, -R10.reuse ;  /* 0x000000011b1bc824 */ /* 0x100fe200078e0a0a */
[C---:B------:R-:W-:Y:S01]  /*12e0*/  ISETP.GT.U32.AND P4, PT, R10.reuse, R39, PT ;  /* 0x000000270a00720c */ /* 0x040fe20003f84070 */
[--C-:B------:R-:W-:Y:S01]  /*12f0*/  @!P1 IMAD.IADD R29, R29, 0x1, -R10.reuse ;  /* 0x000000011d1d9824 */ /* 0x100fe200078e0a0a */
[C---:B------:R-:W-:Y:S01]  /*1300*/  ISETP.GT.U32.AND P1, PT, R10.reuse, R35, PT ;  /* 0x000000230a00720c */ /* 0x040fe20003f24070 */
[----:B------:R-:W-:Y:S01]  /*1310*/  @!P2 IMAD.MOV R15, RZ, RZ, -R15 ;  /* 0x000000ffff0fa224 */ /* 0x000fe200078e0a0f */
[C---:B------:R-:W-:Y:S01]  /*1320*/  ISETP.GT.U32.AND P2, PT, R10.reuse, R37, PT ;  /* 0x000000250a00720c */ /* 0x040fe20003f44070 */
[----:B------:R-:W-:Y:S01]  /*1330*/  @!P5 IMAD.IADD R31, R31, 0x1, -R10 ;  /* 0x000000011f1fd824 */ /* 0x000fe200078e0a0a */
[----:B------:R-:W-:Y:S01]  /*1340*/  ISETP.GT.U32.AND P6, PT, R10, R33, PT ;  /* 0x000000210a00720c */ /* 0x000fe20003fc4070 */
[----:B------:R-:W-:Y:S01]  /*1350*/  IMAD.SHL.U32 R28, R2, 0x2, RZ ;  /* 0x00000002021c7824 */ /* 0x000fe200078e00ff */
[----:B------:R-:W-:Y:S01]  /*1360*/  ISETP.GT.U32.AND P5, PT, R13, R24, PT ;  /* 0x000000180d00720c */ /* 0x000fe20003fa4070 */
[----:B------:R-:W-:Y:S01]  /*1370*/  @!P0 IMAD.MOV R29, RZ, RZ, -R29 ;  /* 0x000000ffff1d8224 */ /* 0x000fe200078e0a1d */
[----:B------:R-:W-:-:S02]  /*1380*/  ISETP.NE.AND P0, PT, RZ, c[0x0][0x17c], PT ;  /* 0x00005f00ff007a0c */ /* 0x000fc40003f05270 */
[----:B------:R-:W-:Y:S01]  /*1390*/  LOP3.LUT R9, R28, 0x10, RZ, 0xc0, !PT ;  /* 0x000000101c097812 */ /* 0x000fe200078ec0ff */
[--C-:B------:R-:W-:Y:S02]  /*13a0*/  @!P4 IMAD.IADD R39, R39, 0x1, -R10.reuse ;  /* 0x000000012727c824 */ /* 0x100fe400078e0a0a */
[----:B------:R-:W-:Y:S01]  /*13b0*/  @!P1 IMAD.IADD R35, R35, 0x1, -R10 ;  /* 0x0000000123239824 */ /* 0x000fe200078e0a0a */
[----:B------:R-:W-:Y:S01]  /*13c0*/  LOP3.LUT R41, R9, 0x20, R14, 0xf8, !PT ;  /* 0x0000002009297812 */ /* 0x000fe200078ef80e */
[--C-:B------:R-:W-:Y:S01]  /*13d0*/  @!P2 IMAD.IADD R37, R37, 0x1, -R10.reuse ;  /* 0x000000012525a824 */ /* 0x100fe200078e0a0a */
[----:B------:R-:W-:Y:S01]  /*13e0*/  ISETP.GT.U32.AND P1, PT, R10, R39, PT ;  /* 0x000000270a00720c */ /* 0x000fe20003f24070 */
[----:B------:R-:W-:Y:S01]  /*13f0*/  @!P6 IMAD.IADD R33, R33, 0x1, -R10 ;  /* 0x000000012121e824 */ /* 0x000fe200078e0a0a */
[----:B------:R-:W-:Y:S01]  /*1400*/  ISETP.GE.AND P6, PT, R22, RZ, PT ;  /* 0x000000ff1600720c */ /* 0x000fe20003fc6270 */
[----:B------:R-:W-:Y:S01]  /*1410*/  @!P5 IMAD.IADD R24, R24, 0x1, -R13 ;  /* 0x000000011818d824 */ /* 0x000fe200078e0a0d */
[----:B------:R-:W-:Y:S01]  /*1420*/  ISETP.GT.U32.AND P5, PT, R10, R35, PT ;  /* 0x000000230a00720c */ /* 0x000fe20003fa4070 */
[----:B------:R-:W-:Y:S01]  /*1430*/  IMAD.SHL.U32 R9, R2, 0x10, RZ ;  /* 0x0000001002097824 */ /* 0x000fe200078e00ff */
[----:B------:R-:W-:Y:S01]  /*1440*/  ISETP.GT.U32.AND P4, PT, R10, R37, PT ;  /* 0x000000250a00720c */ /* 0x000fe20003f84070 */
[----:B------:R-:W-:Y:S01]  /*1450*/  @!P3 IMAD.MOV R33, RZ, RZ, -R33 ;  /* 0x000000ffff21b224 */ /* 0x000fe200078e0a21 */
[----:B------:R-:W-:-:S02]  /*1460*/  ISETP.GE.AND P2, PT, R26, RZ, PT ;  /* 0x000000ff1a00720c */ /* 0x000fc40003f46270 */
[----:B------:R-:W-:Y:S02]  /*1470*/  LOP3.LUT R14, R2, 0x7, RZ, 0xc0, !PT ;  /* 0x00000007020e7812 */ /* 0x000fe400078ec0ff */
[----:B------:R-:W-:Y:S01]  /*1480*/  LOP3.LUT R43, R9, 0xe00, RZ, 0xc0, !PT ;  /* 0x00000e00092b7812 */ /* 0x000fe200078ec0ff */
[--C-:B------:R-:W-:Y:S01]  /*1490*/  @!P1 IMAD.IADD R39, R39, 0x1, -R10.reuse ;  /* 0x0000000127279824 */ /* 0x100fe200078e0a0a */
[----:B------:R-:W-:Y:S01]  /*14a0*/  ISETP.GE.AND P1, PT, R32, RZ, PT ;  /* 0x000000ff2000720c */ /* 0x000fe20003f26270 */
[----:B------:R-:W-:Y:S01]  /*14b0*/  @!P6 IMAD.MOV R27, RZ, RZ, -R27 ;  /* 0x000000ffff1be224 */ /* 0x000fe200078e0a1b */
[----:B------:R-:W-:Y:S01]  /*14c0*/  ISETP.GT.U32.AND P6, PT, R13, R24, PT ;  /* 0x000000180d00720c */ /* 0x000fe20003fc4070 */
[--C-:B------:R-:W-:Y:S01]  /*14d0*/  @!P5 IMAD.IADD R35, R35, 0x1, -R10.reuse ;  /* 0x000000012323d824 */ /* 0x100fe200078e0a0a */
[----:B------:R-:W-:Y:S01]  /*14e0*/  ISETP.GE.AND P5, PT, R34, RZ, PT ;  /* 0x000000ff2200720c */ /* 0x000fe20003fa6270 */
[----:B------:R-:W-:Y:S01]  /*14f0*/  @!P4 IMAD.IADD R37, R37, 0x1, -R10 ;  /* 0x000000012525c824 */ /* 0x000fe200078e0a0a */
[----:B------:R-:W-:Y:S01]  /*1500*/  ISETP.GE.AND P4, PT, R11, RZ, PT ;  /* 0x000000ff0b00720c */ /* 0x000fe20003f86270 */
[----:B------:R-:W-:Y:S01]  /*1510*/  IMAD.SHL.U32 R9, R2, 0x8, RZ ;  /* 0x0000000802097824 */ /* 0x000fe200078e00ff */
[----:B------:R-:W-:Y:S01]  /*1520*/  LEA R80, P3, R85, c[0x0][0x160], 0x1 ;  /* 0x0000580055507a11 */ /* 0x000fe200078608ff */
[C---:B------:R-:W-:Y:S01]  /*1530*/  IMAD R43, R14.reuse, 0x40, R43 ;  /* 0x000000400e2b7824 */ /* 0x040fe200078e022b */
[----:B------:R-:W-:Y:S01]  /*1540*/  SHF.R.U32.HI R10, RZ, 0x2, R2 ;  /* 0x00000002ff0a7819 */ /* 0x000fe20000011602 */
[----:B------:R-:W-:Y:S01]  /*1550*/  IMAD R14, R14, 0x90, RZ ;  /* 0x000000900e0e7824 */ /* 0x000fe200078e02ff */
[----:B------:R-:W-:Y:S01]  /*1560*/  LOP3.LUT R20, R9, 0x30, R28, 0x48, !PT ;  /* 0x0000003009147812 */ /* 0x000fe200078e481c */
[----:B------:R-:W-:Y:S01]  /*1570*/  @!P1 IMAD.MOV R31, RZ, RZ, -R31 ;  /* 0x000000ffff1f9224 */ /* 0x000fe200078e0a1f */
[----:B------:R-:W-:Y:S01]  /*1580*/  ISETP.GE.AND P1, PT, R4, RZ, PT ;  /* 0x000000ff0400720c */ /* 0x000fe20003f26270 */
[----:B------:R-:W-:Y:S01]  /*1590*/  @!P6 IMAD.IADD R24, R24, 0x1, -R13 ;  /* 0x000000011818e824 */ /* 0x000fe200078e0a0d */
[----:B------:R-:W-:Y:S01]  /*15a0*/  LOP3.LUT R13, RZ, c[0x0][0x17c], RZ, 0x33, !PT ;  /* 0x00005f00ff0d7a12 */ /* 0x000fe200078e33ff */
[----:B------:R-:W-:Y:S01]  /*15b0*/  @!P2 IMAD.MOV R37, RZ, RZ, -R37 ;  /* 0x000000ffff25a224 */ /* 0x000fe200078e0a25 */
[----:B------:R-:W-:Y:S01]  /*15c0*/  LOP3.LUT R41, R14, R41, RZ, 0x3c, !PT ;  /* 0x000000290e297212 */ /* 0x000fe200078e3cff */
[----:B------:R-:W-:Y:S01]  /*15d0*/  @!P5 IMAD.MOV R35, RZ, RZ, -R35 ;  /* 0x000000ffff23d224 */ /* 0x000fe200078e0a23 */
[C---:B------:R-:W-:Y:S01]  /*15e0*/  SEL R14, R13.reuse, R12, !P0 ;  /* 0x0000000c0d0e7207 */ /* 0x040fe20004000000 */
[----:B------:R-:W-:Y:S01]  /*15f0*/  @!P4 IMAD.MOV R39, RZ, RZ, -R39 ;  /* 0x000000ffff27c224 */ /* 0x000fe200078e0a27 */
[C---:B------:R-:W-:Y:S01]  /*1600*/  SEL R18, R13.reuse, R18, !P0 ;  /* 0x000000120d127207 */ /* 0x040fe20004000000 */
[----:B------:R-:W-:Y:S01]  /*1610*/  IMAD.IADD R11, R20, 0x1, R43 ;  /* 0x00000001140b7824 */ /* 0x000fe200078e022b */
[C---:B------:R-:W-:Y:S01]  /*1620*/  SEL R17, R13.reuse, R17, !P0 ;  /* 0x000000110d117207 */ /* 0x040fe20004000000 */
[----:B------:R-:W-:Y:S01]  /*1630*/  IMAD R14, R14, c[0x0][0x190], RZ ;  /* 0x000064000e0e7a24 */ /* 0x000fe200078e02ff */
[C---:B------:R-:W-:Y:S01]  /*1640*/  SEL R19, R13.reuse, R19, !P0 ;  /* 0x000000130d137207 */ /* 0x040fe20004000000 */
[----:B------:R-:W-:Y:S01]  /*1650*/  @!P1 IMAD.MOV R24, RZ, RZ, -R24 ;  /* 0x000000ffff189224 */ /* 0x000fe200078e0a18 */
[----:B------:R-:W-:Y:S01]  /*1660*/  SEL R21, R13, R21, !P0 ;  /* 0x000000150d157207 */ /* 0x000fe20004000000 */
[----:B------:R-:W-:Y:S01]  /*1670*/  IMAD R17, R17, c[0x0][0x190], RZ ;  /* 0x0000640011117a24 */ /* 0x000fe200078e02ff */
[----:B------:R-:W-:Y:S01]  /*1680*/  SEL R16, R13, R16, !P0 ;  /* 0x000000100d107207 */ /* 0x000fe20004000000 */
[----:B------:R-:W-:Y:S01]  /*1690*/  IMAD R19, R19, c[0x0][0x190], RZ ;  /* 0x0000640013137a24 */ /* 0x000fe200078e02ff */
[----:B------:R-:W-:Y:S01]  /*16a0*/  SEL R23, R13, R23, !P0 ;  /* 0x000000170d177207 */ /* 0x000fe20004000000 */
[----:B------:R-:W-:Y:S01]  /*16b0*/  IMAD R21, R21, c[0x0][0x190], RZ ;  /* 0x0000640015157a24 */ /* 0x000fe200078e02ff */
[C---:B------:R-:W-:Y:S01]  /*16c0*/  SEL R25, R13.reuse, R25, !P0 ;  /* 0x000000190d197207 */ /* 0x040fe20004000000 */
[----:B------:R-:W-:Y:S01]  /*16d0*/  IMAD R16, R16, c[0x0][0x190], RZ ;  /* 0x0000640010107a24 */ /* 0x000fe200078e02ff */
[----:B------:R-:W-:Y:S01]  /*16e0*/  SEL R15, R13, R15, !P0 ;  /* 0x0000000f0d0f7207 */ /* 0x000fe20004000000 */
[----:B------:R-:W-:Y:S01]  /*16f0*/  IMAD R23, R23, c[0x0][0x190], RZ ;  /* 0x0000640017177a24 */ /* 0x000fe200078e02ff */
        /* <DEDUP_REMOVED lines=14> */
[----:B------:R-:W-:Y:S01]  /*17e0*/  ISETP.NE.AND P0, PT, RZ, c[0x0][0x178], PT ;  /* 0x00005e00ff007a0c */ /* 0x000fe20003f05270 */
[----:B------:R-:W-:Y:S01]  /*17f0*/  IMAD R20, R20, c[0x0][0x190], RZ ;  /* 0x0000640014147a24 */ /* 0x000fe200078e02ff */
[----:B------:R-:W-:Y:S01]  /*1800*/  LEA R79, P2, R84, c[0x0][0x160], 0x1 ;  /* 0x00005800544f7a11 */ /* 0x000fe200078408ff */
[----:B------:R-:W-:Y:S01]  /*1810*/  IMAD R35, R35, c[0x0][0x190], RZ ;  /* 0x0000640023237a24 */ /* 0x000fe200078e02ff */
[----:B------:R-:W-:Y:S01]  /*1820*/  LEA R81, P4, R86, c[0x0][0x160], 0x1 ;  /* 0x0000580056517a11 */ /* 0x000fe200078808ff */
[----:B------:R-:W-:Y:S01]  /*1830*/  IMAD R13, R13, c[0x0][0x190], RZ ;  /* 0x000064000d0d7a24 */ /* 0x000fe200078e02ff */
[----:B------:R-:W-:Y:S01]  /*1840*/  LEA.HI.X.SX32 R84, R84, c[0x0][0x164], 0x1, P2 ;  /* 0x0000590054547a11 */ /* 0x000fe200010f0eff */
[----:B------:R-:W-:Y:S01]  /*1850*/  CS2R R36, SRZ ;  /* 0x0000000000247805 */ /* 0x000fe2000001ff00 */
[----:B------:R-:W-:Y:S01]  /*1860*/  LEA R82, P5, R87, c[0x0][0x160], 0x1 ;  /* 0x0000580057527a11 */ /* 0x000fe200078a08ff */
[----:B------:R-:W-:Y:S01]  /*1870*/  CS2R R38, SRZ ;  /* 0x0000000000267805 */ /* 0x000fe2000001ff00 */
[----:B------:R-:W-:Y:S01]  /*1880*/  LEA R118, P2, R14, c[0x0][0x168], 0x1 ;  /* 0x00005a000e767a11 */ /* 0x000fe200078408ff */
[----:B------:R-:W-:Y:S01]  /*1890*/  CS2R R42, SRZ ;  /* 0x00000000002a7805 */ /* 0x000fe2000001ff00 */
[----:B------:R-:W-:-:S02]  /*18a0*/  LEA R114, P1, R17, c[0x0][0x168], 0x1 ;  /* 0x00005a0011727a11 */ /* 0x000fc400078208ff */
[----:B------:R-:W-:Y:S02]  /*18b0*/  @!P0 LOP3.LUT R24, RZ, c[0x0][0x178], RZ, 0x33, !PT ;  /* 0x00005e00ff188a12 */ /* 0x000fe400078e33ff */
[----:B------:R-:W-:Y:S02]  /*18c0*/  LEA R112, P0, R19, c[0x0][0x168], 0x1 ;  /* 0x00005a0013707a11 */ /* 0x000fe400078008ff */
[----:B------:R-:W-:Y:S01]  /*18d0*/  LOP3.LUT R12, R2, 0x1c0, RZ, 0xc0, !PT ;  /* 0x000001c0020c7812 */ /* 0x000fe200078ec0ff */
[----:B------:R-:W-:Y:S01]  /*18e0*/  IMAD R24, R24, c[0x0][0x184], RZ ;  /* 0x0000610018187a24 */ /* 0x000fe200078e02ff */
[----:B------:R-:W-:Y:S02]  /*18f0*/  LEA.HI.X.SX32 R85, R85, c[0x0][0x164], 0x1, P3 ;  /* 0x0000590055557a11 */ /* 0x000fe400018f0eff */
[----:B------:R-:W-:Y:S01]  /*1900*/  LEA.HI.X.SX32 R86, R86, c[0x0][0x164], 0x1, P4 ;  /* 0x0000590056567a11 */ /* 0x000fe200020f0eff */
[----:B------:R-:W-:Y:S01]  /*1910*/  IMAD.WIDE R120, R24, 0x2, RZ ;  /* 0x0000000218787825 */ /* 0x000fe200078e02ff */
[----:B------:R-:W-:-:S02]  /*1920*/  LEA.HI.X.SX32 R87, R87, c[0x0][0x164], 0x1, P5 ;  /* 0x0000590057577a11 */ /* 0x000fc400028f0eff */
[----:B------:R-:W-:Y:S02]  /*1930*/  LEA.HI.X.SX32 R119, R14, c[0x0][0x16c], 0x1, P2 ;  /* 0x00005b000e777a11 */ /* 0x000fe400010f0eff */
[----:B------:R-:W-:Y:S02]  /*1940*/  LEA.HI.X.SX32 R115, R17, c[0x0][0x16c], 0x1, P1 ;  /* 0x00005b0011737a11 */ /* 0x000fe400008f0eff */
[----:B------:R-:W-:Y:S02]  /*1950*/  LEA.HI.X.SX32 R113, R19, c[0x0][0x16c], 0x1, P0 ;  /* 0x00005b0013717a11 */ /* 0x000fe400000f0eff */
[----:B------:R-:W-:Y:S02]  /*1960*/  SHF.R.U32.HI R69, RZ, 0x2, R12 ;  /* 0x00000002ff457819 */ /* 0x000fe4000001160c */
[----:B------:R-:W-:Y:S02]  /*1970*/  LEA R110, P5, R21, c[0x0][0x168], 0x1 ;  /* 0x00005a00156e7a11 */ /* 0x000fe400078a08ff */
[----:B------:R-:W-:-:S02]  /*1980*/  LEA R108, P4, R16, c[0x0][0x168], 0x1 ;  /* 0x00005a00106c7a11 */ /* 0x000fc400078808ff */
[----:B------:R-:W-:Y:S02]  /*1990*/  LEA R106, P3, R23, c[0x0][0x168], 0x1 ;  /* 0x00005a00176a7a11 */ /* 0x000fe400078608ff */
[----:B------:R-:W-:Y:S02]  /*19a0*/  LEA R104, P2, R25, c[0x0][0x168], 0x1 ;  /* 0x00005a0019687a11 */ /* 0x000fe400078408ff */
[----:B------:R-:W-:Y:S02]  /*19b0*/  LEA R102, P1, R15, c[0x0][0x168], 0x1 ;  /* 0x00005a000f667a11 */ /* 0x000fe400078208ff */
[----:B------:R-:W-:Y:S02]  /*19c0*/  LEA R100, P0, R27, c[0x0][0x168], 0x1 ;  /* 0x00005a001b647a11 */ /* 0x000fe400078008ff */
[----:B------:R-:W-:Y:S02]  /*19d0*/  LOP3.LUT R76, R69, 0x3fe, R28, 0x78, !PT ;  /* 0x000003fe454c7812 */ /* 0x000fe400078e781c */
[----:B------:R-:W-:-:S02]  /*19e0*/  LEA.HI.X.SX32 R111, R21, c[0x0][0x16c], 0x1, P5 ;  /* 0x00005b00156f7a11 */ /* 0x000fc400028f0eff */
[----:B------:R-:W-:Y:S02]  /*19f0*/  LEA.HI.X.SX32 R109, R16, c[0x0][0x16c], 0x1, P4 ;  /* 0x00005b00106d7a11 */ /* 0x000fe400020f0eff */
[----:B------:R-:W-:Y:S02]  /*1a00*/  LEA.HI.X.SX32 R107, R23, c[0x0][0x16c], 0x1, P3 ;  /* 0x00005b00176b7a11 */ /* 0x000fe400018f0eff */
[----:B------:R-:W-:Y:S02]  /*1a10*/  LEA.HI.X.SX32 R105, R25, c[0x0][0x16c], 0x1, P2 ;  /* 0x00005b0019697a11 */ /* 0x000fe400010f0eff */
[----:B------:R-:W-:Y:S02]  /*1a20*/  LEA.HI.X.SX32 R103, R15, c[0x0][0x16c], 0x1, P1 ;  /* 0x00005b000f677a11 */ /* 0x000fe400008f0eff */
[----:B------:R-:W-:Y:S02]  /*1a30*/  LEA.HI.X.SX32 R101, R27, c[0x0][0x16c], 0x1, P0 ;  /* 0x00005b001b657a11 */ /* 0x000fe400000f0eff */
[----:B------:R-:W-:-:S02]  /*1a40*/  LOP3.LUT R72, R41, 0x400, R72, 0xf8, !PT ;  /* 0x0000040029487812 */ /* 0x000fc400078ef848 */
[----:B------:R-:W-:Y:S01]  /*1a50*/  LOP3.LUT R69, R28, 0x3fe, RZ, 0xc0, !PT ;  /* 0x000003fe1c457812 */ /* 0x000fe200078ec0ff */
[----:B------:R-:W-:Y:S01]  /*1a60*/  CS2R R40, SRZ ;  /* 0x0000000000287805 */ /* 0x000fe2000001ff00 */
[----:B------:R-:W-:Y:S02]  /*1a70*/  LEA R116, P6, R18, c[0x0][0x168], 0x1 ;  /* 0x00005a0012747a11 */ /* 0x000fe400078c08ff */
[----:B------:R-:W-:Y:S02]  /*1a80*/  LEA R98, P5, R29, c[0x0][0x168], 0x1 ;  /* 0x00005a001d627a11 */ /* 0x000fe400078a08ff */
[----:B------:R-:W-:Y:S02]  /*1a90*/  LEA R96, P4, R31, c[0x0][0x168], 0x1 ;  /* 0x00005a001f607a11 */ /* 0x000fe400078808ff */
[----:B------:R-:W-:Y:S02]  /*1aa0*/  LEA R94, P3, R33, c[0x0][0x168], 0x1 ;  /* 0x00005a00215e7a11 */ /* 0x000fe400078608ff */
[----:B------:R-:W-:-:S02]  /*1ab0*/  LEA R92, P2, R35, c[0x0][0x168], 0x1 ;  /* 0x00005a00235c7a11 */ /* 0x000fc400078408ff */
[----:B------:R-:W-:Y:S02]  /*1ac0*/  LEA R90, P1, R20, c[0x0][0x168], 0x1 ;  /* 0x00005a00145a7a11 */ /* 0x000fe400078208ff */
[----:B------:R-:W-:Y:S02]  /*1ad0*/  LEA R74, P0, R13, c[0x0][0x168], 0x1 ;  /* 0x00005a000d4a7a11 */ /* 0x000fe400078008ff */
[----:B------:R-:W-:Y:S02]  /*1ae0*/  LOP3.LUT R88, R69, 0x30, R10, 0x78, !PT ;  /* 0x0000003045587812 */ /* 0x000fe400078e780a */
[----:B------:R-:W-:Y:S02]  /*1af0*/  LOP3.LUT R89, R72, 0x40, RZ, 0x3c, !PT ;  /* 0x0000004048597812 */ /* 0x000fe400078e3cff */
[----:B------:R-:W-:Y:S02]  /*1b00*/  LEA.HI.X.SX32 R117, R18, c[0x0][0x16c], 0x1, P6 ;  /* 0x00005b0012757a11 */ /* 0x000fe400030f0eff */
[----:B------:R-:W-:-:S02]  /*1b10*/  LEA.HI.X.SX32 R99, R29, c[0x0][0x16c], 0x1, P5 ;  /* 0x00005b001d637a11 */ /* 0x000fc400028f0eff */
[----:B------:R-:W-:Y:S02]  /*1b20*/  LEA.HI.X.SX32 R97, R31, c[0x0][0x16c], 0x1, P4 ;  /* 0x00005b001f617a11 */ /* 0x000fe400020f0eff */
[----:B------:R-:W-:Y:S02]  /*1b30*/  LEA.HI.X.SX32 R95, R33, c[0x0][0x16c], 0x1, P3 ;  /* 0x00005b00215f7a11 */ /* 0x000fe400018f0eff */
[----:B------:R-:W-:Y:S02]  /*1b40*/  LEA.HI.X.SX32 R93, R35, c[0x0][0x16c], 0x1, P2 ;  /* 0x00005b00235d7a11 */ /* 0x000fe400010f0eff */
[----:B------:R-:W-:Y:S02]  /*1b50*/  LEA.HI.X.SX32 R91, R20, c[0x0][0x16c], 0x1, P1 ;  /* 0x00005b00145b7a11 */ /* 0x000fe400008f0eff */
[----:B------:R-:W-:Y:S02]  /*1b60*/  LEA.HI.X.SX32 R75, R13, c[0x0][0x16c], 0x1, P0 ;  /* 0x00005b000d4b7a11 */ /* 0x000fe400000f0eff */
.L_x_2:
[----:B------:R-:W-:Y:S02]  /*1b70*/  ISETP.GE.AND P1, PT, R3, UR4, PT ;  /* 0x0000000403007c0c */ /* 0x000fe4000bf26270 */
[----:B------:R-:W-:-:S02]  /*1b80*/  IADD3 R16, P0, R120, R82, RZ ;  /* 0x0000005278107210 */ /* 0x000fc40007f1e0ff */
[----:B------:R-:W-:Y:S02]  /*1b90*/  PRMT R33, RZ, 0x7610, R33 ;  /* 0x00007610ff217816 */ /* 0x000fe40000000021 */
[----:B------:R-:W-:Y:S01]  /*1ba0*/  IADD3 R18, P2, R120, R81, RZ ;  /* 0x0000005178127210 */ /* 0x000fe20007f5e0ff */
[----:B------:R-:W-:Y:S01]  /*1bb0*/  IMAD.X R17, R121, 0x1, R87, P0 ;  /* 0x0000000179117824 */ /* 0x000fe200000e0657 */
[----:B------:R-:W-:Y:S02]  /*1bc0*/  ISETP.GE.AND P3, PT, R5, UR4, PT ;  /* 0x0000000405007c0c */ /* 0x000fe4000bf66270 */
[----:B------:R-:W-:-:S03]  /*1bd0*/  ISETP.GE.AND P0, PT, R6, UR4, PT ;  /* 0x0000000406007c0c */ /* 0x000fc6000bf06270 */
[----:B------:R0:W2:Y:S01]  /*1be0*/  @!P1 LDG.E.U16 R33, [R16.64] ;  /* 0x0000000610219981 */ /* 0x0000a2000c1e1500 */
[C---:B------:R-:W-:Y:S01]  /*1bf0*/  IADD3 R14, P1, R120.reuse, R80, RZ ;  /* 0x00000050780e7210 */ /* 0x040fe20007f3e0ff */
[----:B------:R-:W-:Y:S01]  /*1c00*/  IMAD.X R19, R121, 0x1, R86, P2 ;  /* 0x0000000179137824 */ /* 0x000fe200010e0656 */
[----:B------:R-:W-:Y:S02]  /*1c10*/  ISETP.GE.AND P2, PT, R7, UR4, PT ;  /* 0x0000000407007c0c */ /* 0x000fe4000bf46270 */
[----:B------:R-:W-:Y:S01]  /*1c20*/  PRMT R27, RZ, 0x7610, R27 ;  /* 0x00007610ff1b7816 */ /* 0x000fe2000000001b */
[C---:B------:R-:W-:Y:S01]  /*1c30*/  IMAD.X R15, R121.reuse, 0x1, R85, P1 ;  /* 0x00000001790f7824 */ /* 0x040fe200008e0655 */
[----:B------:R-:W-:Y:S02]  /*1c40*/  IADD3 R12, P1, R120, R79, RZ ;  /* 0x0000004f780c7210 */ /* 0x000fe40007f3e0ff */
[----:B------:R-:W-:Y:S02]  /*1c50*/  PRMT R29, RZ, 0x7610, R29 ;  /* 0x00007610ff1d7816 */ /* 0x000fe4000000001d */
[----:B------:R-:W-:Y:S01]  /*1c60*/  PRMT R31, RZ, 0x7610, R31 ;  /* 0x00007610ff1f7816 */ /* 0x000fe2000000001f */
[----:B------:R-:W-:Y:S01]  /*1c70*/  IMAD.X R13, R121, 0x1, R84, P1 ;  /* 0x00000001790d7824 */ /* 0x000fe200008e0654 */
[----:B------:R1:W3:Y:S01]  /*1c80*/  @!P3 LDG.E.U16 R27, [R18.64] ;  /* 0x00000006121bb981 */ /* 0x0002e2000c1e1500 */
[----:B------:R-:W-:-:S03]  /*1c90*/  ISETP.GE.AND P3, PT, R73, UR4, PT ;  /* 0x0000000449007c0c */ /* 0x000fc6000bf66270 */
[----:B------:R4:W5:Y:S01]  /*1ca0*/  @!P0 LDG.E.U16 R29, [R14.64] ;  /* 0x000000060e1d8981 */ /* 0x000962000c1e1500 */
[----:B------:R-:W-:Y:S01]  /*1cb0*/  PRMT R25, RZ, 0x7610, R25 ;  /* 0x00007610ff197816 */ /* 0x000fe20000000019 */
[C---:B0-----:R-:W-:Y:S02]  /*1cc0*/  IMAD.WIDE R16, R83.reuse, 0x2, R74 ;  /* 0x0000000253107825 */ /* 0x041fe400078e024a */
[----:B------:R0:W5:Y:S04]  /*1cd0*/  @!P2 LDG.E.U16 R31, [R12.64] ;  /* 0x000000060c1fa981 */ /* 0x000168000c1e1500 */
[----:B------:R-:W-:Y:S01]  /*1ce0*/  BAR.SYNC.DEFER_BLOCKING 0x0 ;  /* 0x0000000000007b1d */ /* 0x000fe20000010000 */
[----:B------:R-:W-:Y:S01]  /*1cf0*/  PRMT R23, RZ, 0x7610, R23 ;  /* 0x00007610ff177816 */ /* 0x000fe20000000017 */
[----:B0-----:R-:W-:Y:S01]  /*1d00*/  IMAD.WIDE R12, R83, 0x2, R90 ;  /* 0x00000002530c7825 */ /* 0x001fe200078e025a */
[----:B------:R-:W-:-:S02]  /*1d10*/  PRMT R35, RZ, 0x7610, R35 ;  /* 0x00007610ff237816 */ /* 0x000fc40000000023 */
[----:B------:R-:W-:Y:S01]  /*1d20*/  PRMT R21, RZ, 0x7610, R21 ;  /* 0x00007610ff157816 */ /* 0x000fe20000000015 */
[C---:B------:R-:W-:Y:S01]  /*1d30*/  IMAD.WIDE R122, R83.reuse, 0x2, R98 ;  /* 0x00000002537a7825 */ /* 0x040fe200078e0262 */
[----:B-1----:R-:W-:Y:S02]  /*1d40*/  PRMT R19, RZ, 0x7610, R19 ;  /* 0x00007610ff137816 */ /* 0x002fe40000000013 */
[----:B------:R-:W-:Y:S01]  /*1d50*/  PRMT R69, RZ, 0x7610, R69 ;  /* 0x00007610ff457816 */ /* 0x000fe20000000045 */
[----:B----4-:R-:W-:Y:S01]  /*1d60*/  IMAD.WIDE R14, R83, 0x2, R92 ;  /* 0x00000002530e7825 */ /* 0x010fe200078e025c */
[----:B------:R-:W-:-:S03]  /*1d70*/  PRMT R20, RZ, 0x7610, R20 ;  /* 0x00007610ff147816 */ /* 0x000fc60000000014 */
[C---:B------:R-:W-:Y:S01]  /*1d80*/  IMAD.WIDE R70, R83.reuse, 0x2, R96 ;  /* 0x0000000253467825 */ /* 0x040fe200078e0260 */
[----:B------:R-:W-:Y:S01]  /*1d90*/  PRMT R24, RZ, 0x7610, R24 ;  /* 0x00007610ff187816 */ /* 0x000fe20000000018 */
[----:B------:R0:W4:Y:S04]  /*1da0*/  @!P3 LDG.E.U16 R25, [R16.64] ;  /* 0x000000061019b981 */ /* 0x000128000c1e1500 */
[----:B------:R1:W4:Y:S01]  /*1db0*/  @!P3 LDG.E.U16 R23, [R12.64] ;  /* 0x000000060c17b981 */ /* 0x000322000c1e1500 */
[----:B------:R-:W-:Y:S02]  /*1dc0*/  PRMT R18, RZ, 0x7610, R18 ;  /* 0x00007610ff127816 */ /* 0x000fe40000000012 */
[----:B------:R-:W-:Y:S01]  /*1dd0*/  PRMT R125, RZ, 0x7610, R125 ;  /* 0x00007610ff7d7816 */ /* 0x000fe2000000007d */
[----:B------:R1:W4:Y:S01]  /*1de0*/  @!P3 LDG.E.U16 R35, [R122.64] ;  /* 0x000000067a23b981 */ /* 0x000322000c1e1500 */
[----:B0-----:R-:W-:Y:S01]  /*1df0*/  IMAD.WIDE R16, R83, 0x2, R94 ;  /* 0x0000000253107825 */ /* 0x001fe200078e025e */
[----:B------:R-:W-:-:S02]  /*1e00*/  PRMT R22, RZ, 0x7610, R22 ;  /* 0x00007610ff167816 */ /* 0x000fc40000000016 */
[----:B------:R0:W4:Y:S01]  /*1e10*/  @!P3 LDG.E.U16 R21, [R14.64] ;  /* 0x000000060e15b981 */ /* 0x000122000c1e1500 */
[C---:B-1----:R-:W-:Y:S01]  /*1e20*/  IMAD.WIDE R12, R83.reuse, 0x2, R100 ;  /* 0x00000002530c7825 */ /* 0x042fe200078e0264 */
[----:B------:R-:W-:Y:S02]  /*1e30*/  PRMT R34, RZ, 0x7610, R34 ;  /* 0x00007610ff227816 */ /* 0x000fe40000000022 */
[----:B------:R1:W4:Y:S01]  /*1e40*/  @!P3 LDG.E.U16 R19, [R16.64] ;  /* 0x000000061013b981 */ /* 0x000322000c1e1500 */
[----:B------:R-:W-:-:S03]  /*1e50*/  IMAD.WIDE R122, R83, 0x2, R108 ;  /* 0x00000002537a7825 */ /* 0x000fc600078e026c */
[----:B------:R1:W4:Y:S01]  /*1e60*/  @!P3 LDG.E.U16 R69, [R70.64] ;  /* 0x000000064645b981 */ /* 0x000322000c1e1500 */
[----:B0-----:R-:W-:-:S03]  /*1e70*/  IMAD.WIDE R14, R83, 0x2, R102 ;  /* 0x00000002530e7825 */ /* 0x001fc600078e0266 */
[----:B------:R0:W4:Y:S01]  /*1e80*/  @!P3 LDG.E.U16 R20, [R12.64] ;  /* 0x000000060c14b981 */ /* 0x000122000c1e1500 */
[C---:B-1----:R-:W-:Y:S01]  /*1e90*/  IMAD.WIDE R16, R83.reuse, 0x2, R104 ;  /* 0x0000000253107825 */ /* 0x042fe200078e0268 */
[----:B------:R-:W-:Y:S02]  /*1ea0*/  PRMT R32, RZ, 0x7610, R32 ;  /* 0x00007610ff207816 */ /* 0x000fe40000000020 */
[----:B------:R1:W4:Y:S01]  /*1eb0*/  @!P3 LDG.E.U16 R24, [R122.64] ;  /* 0x000000067a18b981 */ /* 0x000322000c1e1500 */
[C---:B------:R-:W-:Y:S01]  /*1ec0*/  IMAD.WIDE R70, R83.reuse, 0x2, R106 ;  /* 0x0000000253467825 */ /* 0x040fe200078e026a */
[----:B------:R-:W-:Y:S02]  /*1ed0*/  PRMT R68, RZ, 0x7610, R68 ;  /* 0x00007610ff447816 */ /* 0x000fe40000000044 */
[----:B------:R1:W4:Y:S01]  /*1ee0*/  @!P3 LDG.E.U16 R18, [R14.64] ;  /* 0x000000060e12b981 */ /* 0x000322000c1e1500 */
[----:B0-----:R-:W-:Y:S01]  /*1ef0*/  IMAD.WIDE R12, R83, 0x2, R110 ;  /* 0x00000002530c7825 */ /* 0x001fe200078e026e */
[----:B------:R-:W-:-:S02]  /*1f00*/  PRMT R124, RZ, 0x7610, R124 ;  /* 0x00007610ff7c7816 */ /* 0x000fc4000000007c */
[----:B------:R0:W4:Y:S01]  /*1f10*/  @!P3 LDG.E.U16 R125, [R16.64] ;  /* 0x00000006107db981 */ /* 0x000122000c1e1500 */
[----:B-1----:R-:W-:-:S03]  /*1f20*/  PRMT R123, RZ, 0x7610, R123 ;  /* 0x00007610ff7b7816 */ /* 0x002fc6000000007b */
[----:B------:R1:W4:Y:S01]  /*1f30*/  @!P3 LDG.E.U16 R22, [R70.64] ;  /* 0x000000064616b981 */ /* 0x000322000c1e1500 */
[----:B------:R-:W-:-:S03]  /*1f40*/  IMAD.WIDE R14, R83, 0x2, R112 ;  /* 0x00000002530e7825 */ /* 0x000fc600078e0270 */
[----:B------:R1:W4:Y:S01]  /*1f50*/  @!P3 LDG.E.U16 R34, [R12.64] ;  /* 0x000000060c22b981 */ /* 0x000322000c1e1500 */
[----:B0-----:R-:W-:-:S03]  /*1f60*/  IMAD.WIDE R16, R83, 0x2, R114 ;  /* 0x0000000253107825 */ /* 0x001fc600078e0272 */
[----:B------:R-:W4:Y:S01]  /*1f70*/  @!P3 LDG.E.U16 R32, [R14.64] ;  /* 0x000000060e20b981 */ /* 0x000f22000c1e1500 */
[----:B-1----:R-:W-:-:S03]  /*1f80*/  IMAD.WIDE R70, R83, 0x2, R116 ;  /* 0x0000000253467825 */ /* 0x002fc600078e0274 */
[----:B------:R-:W4:Y:S01]  /*1f90*/  @!P3 LDG.E.U16 R68, [R16.64] ;  /* 0x000000061044b981 */ /* 0x000f22000c1e1500 */
[----:B------:R-:W-:-:S03]  /*1fa0*/  IMAD.WIDE R12, R83, 0x2, R118 ;  /* 0x00000002530c7825 */ /* 0x000fc600078e0276 */
[----:B------:R-:W4:Y:S04]  /*1fb0*/  @!P3 LDG.E.U16 R124, [R70.64] ;  /* 0x00000006467cb981 */ /* 0x000f28000c1e1500 */
[----:B------:R-:W4:Y:S01]  /*1fc0*/  @!P3 LDG.E.U16 R123, [R12.64] ;  /* 0x000000060c7bb981 */ /* 0x000f22000c1e1500 */
[----:B------:R-:W-:-:S04]  /*1fd0*/  IADD3 R0, R0, -0x1, RZ ;  /* 0xffffffff00007810 */ /* 0x000fc80007ffe0ff */
[----:B------:R-:W-:Y:S01]  /*1fe0*/  ISETP.NE.U32.AND P0, PT, R0, RZ, PT ;  /* 0x000000ff0000720c */ /* 0x000fe20003f05070 */
[----:B------:R-:W-:Y:S01]  /*1ff0*/  UIADD3 UR4, UR4, -0x20, URZ ;  /* 0xffffffe004047890 */ /* 0x000fe2000fffe03f */
[----:B------:R-:W-:-:S04]  /*2000*/  IMAD.WIDE R118, R77, 0x2, R118 ;  /* 0x000000024d767825 */ /* 0x000fc800078e0276 */
        /* <DEDUP_REMOVED lines=15> */
[----:B------:R-:W-:Y:S01]  /*2100*/  IMAD.WIDE R120, R78, 0x2, R120 ;  /* 0x000000024e787825 */ /* 0x000fe200078e0278 */
[----:B--2---:R-:W-:Y:S04]  /*2110*/  STS.U16 [R76+0x4000], R33 ;  /* 0x004000214c007388 */ /* 0x004fe80000000400 */
[----:B---3--:R-:W-:Y:S04]  /*2120*/  STS.U16 [R76+0x4400], R27 ;  /* 0x0044001b4c007388 */ /* 0x008fe80000000400 */
[----:B-----5:R-:W-:Y:S04]  /*2130*/  STS.U16 [R76+0x4800], R29 ;  /* 0x0048001d4c007388 */ /* 0x020fe80000000400 */
[----:B------:R-:W-:Y:S04]  /*2140*/  STS.U16 [R76+0x4c00], R31 ;  /* 0x004c001f4c007388 */ /* 0x000fe80000000400 */
[----:B----4-:R-:W-:Y:S04]  /*2150*/  STS.U16 [R88], R25 ;  /* 0x0000001958007388 */ /* 0x010fe80000000400 */
[----:B------:R-:W-:Y:S04]  /*2160*/  STS.U16 [R88+0x400], R23 ;  /* 0x0004001758007388 */ /* 0x000fe80000000400 */
        /* <DEDUP_REMOVED lines=14> */
[----:B------:R-:W-:Y:S06]  /*2250*/  BAR.SYNC.DEFER_BLOCKING 0x0 ;  /* 0x0000000000007b1d */ /* 0x000fec0000010000 */
[----:B------:R-:W-:Y:S04]  /*2260*/  LDSM.16.MT88.4 R28, [R72+0x4000] ;  /* 0x00400000481c783b */ /* 0x000fe80000004200 */
[----:B------:R-:W0:Y:S04]  /*2270*/  LDSM.16.M88.4 R12, [R11] ;  /* 0x000000000b0c783b */ /* 0x000e280000000200 */
[----:B------:R-:W1:Y:S04]  /*2280*/  LDSM.16.M88.4 R16, [R11+0x1000] ;  /* 0x001000000b10783b */ /* 0x000e680000000200 */
[----:B------:R-:W2:Y:S04]  /*2290*/  LDSM.16.M88.4 R20, [R11+0x2000] ;  /* 0x002000000b14783b */ /* 0x000ea80000000200 */
[----:B------:R-:W3:Y:S04]  /*22a0*/  LDSM.16.M88.4 R24, [R11+0x3000] ;  /* 0x003000000b18783b */ /* 0x000ee80000000200 */
[----:B------:R-:W4:Y:S04]  /*22b0*/  LDSM.16.MT88.4 R68, [R89+0x4000] ;  /* 0x004000005944783b */ /* 0x000f280000004200 */
[----:B------:R-:W5:Y:S01]  /*22c0*/  LDSM.16.MT88.4 R32, [R72+0x4800] ;  /* 0x004800004820783b */ /* 0x000f620000004200 */
[C---:B0-----:R-:W-:Y:S08]  /*22d0*/  HMMA.16816.F32.BF16 R36, R28.reuse, R12, R36 ;  /* 0x0000000c1c24723c */ /* 0x041ff00000041824 */
[C---:B-1----:R-:W-:Y:S08]  /*22e0*/  HMMA.16816.F32.BF16 R40, R28.reuse, R16, R40 ;  /* 0x000000101c28723c */ /* 0x042ff00000041828 */
[C---:B--2---:R-:W-:Y:S08]  /*22f0*/  HMMA.16816.F32.BF16 R44, R28.reuse, R20, R44 ;  /* 0x000000141c2c723c */ /* 0x044ff0000004182c */
[----:B---3--:R-:W-:Y:S01]  /*2300*/  HMMA.16816.F32.BF16 R48, R28, R24, R48 ;  /* 0x000000181c30723c */ /* 0x008fe20000041830 */
[----:B------:R-:W0:Y:S07]  /*2310*/  LDSM.16.MT88.4 R28, [R89+0x4800] ;  /* 0x00480000591c783b */ /* 0x000e2e0000004200 */
[C---:B----4-:R-:W-:Y:S08]  /*2320*/  HMMA.16816.F32.BF16 R52, R68.reuse, R12, R52 ;  /* 0x0000000c4434723c */ /* 0x050ff00000041834 */
[C---:B------:R-:W-:Y:S08]  /*2330*/  HMMA.16816.F32.BF16 R56, R68.reuse, R16, R56 ;  /* 0x000000104438723c */ /* 0x040ff00000041838 */
[C---:B------:R-:W-:Y:S08]  /*2340*/  HMMA.16816.F32.BF16 R60, R68.reuse, R20, R60 ;  /* 0x00000014443c723c */ /* 0x040ff0000004183c */
[----:B------:R-:W-:Y:S08]  /*2350*/  HMMA.16816.F32.BF16 R64, R68, R24, R64 ;  /* 0x000000184440723c */ /* 0x000ff00000041840 */
[C---:B-----5:R-:W-:Y:S08]  /*2360*/  HMMA.16816.F32.BF16 R36, R32.reuse, R14, R36 ;  /* 0x0000000e2024723c */ /* 0x060ff00000041824 */
[C---:B------:R-:W-:Y:S08]  /*2370*/  HMMA.16816.F32.BF16 R40, R32.reuse, R18, R40 ;  /* 0x000000122028723c */ /* 0x040ff00000041828 */
[C---:B------:R-:W-:Y:S08]  /*2380*/  HMMA.16816.F32.BF16 R44, R32.reuse, R22, R44 ;  /* 0x00000016202c723c */ /* 0x040ff0000004182c */
[----:B------:R-:W-:Y:S08]  /*2390*/  HMMA.16816.F32.BF16 R48, R32, R26, R48 ;  /* 0x0000001a2030723c */ /* 0x000ff00000041830 */
[C---:B0-----:R-:W-:Y:S08]  /*23a0*/  HMMA.16816.F32.BF16 R52, R28.reuse, R14, R52 ;  /* 0x0000000e1c34723c */ /* 0x041ff00000041834 */
[C---:B------:R-:W-:Y:S08]  /*23b0*/  HMMA.16816.F32.BF16 R56, R28.reuse, R18, R56 ;  /* 0x000000121c38723c */ /* 0x040ff00000041838 */
[C---:B------:R-:W-:Y:S08]  /*23c0*/  HMMA.16816.F32.BF16 R60, R28.reuse, R22, R60 ;  /* 0x000000161c3c723c */ /* 0x040ff0000004183c */
[----:B------:R-:W-:Y:S01]  /*23d0*/  HMMA.16816.F32.BF16 R64, R28, R26, R64 ;  /* 0x0000001a1c40723c */ /* 0x000fe20000041840 */
[----:B------:R-:W-:Y:S07]  /*23e0*/  @P0 BRA `(.L_x_2) ;  /* 0xfffff78000000947 */ /* 0x000fee000383ffff */
[----:B------:R-:W-:-:S08]  /*23f0*/  NOP ;  /* 0x0000000000007918 */ /* 0x000fd00000000000 */
[----:B------:R-:W-:Y:S02]  /*2400*/  F2FP.BF16.PACK_AB R6, R59, R55 ;  /* 0x000000373b06723e */ /* 0x000fe400000010ff */
[----:B------:R-:W-:-:S02]  /*2410*/  F2FP.BF16.PACK_AB R12, R43, R39 ;  /* 0x000000272b0c723e */ /* 0x000fc400000010ff */
[----:B------:R-:W-:Y:S02]  /*2420*/  F2FP.BF16.PACK_AB R14, R57, R53 ;  /* 0x00000035390e723e */ /* 0x000fe400000010ff */
[----:B------:R-:W-:Y:S02]  /*2430*/  F2FP.BF16.PACK_AB R16, R41, R37 ;  /* 0x000000252910723e */ /* 0x000fe400000010ff */
[----:B------:R-:W-:Y:S02]  /*2440*/  F2FP.BF16.PACK_AB R7, R67, R63 ;  /* 0x0000003f4307723e */ /* 0x000fe400000010ff */
[----:B------:R-:W-:Y:S02]  /*2450*/  F2FP.BF16.PACK_AB R55, R66, R62 ;  /* 0x0000003e4237723e */ /* 0x000fe400000010ff */
        /* <DEDUP_REMOVED lines=10> */
.L_x_1:
[C---:B------:R-:W-:Y:S01]  /*2500*/  IMAD.SHL.U32 R0, R2.reuse, 0x20, RZ ;  /* 0x0000002002007824 */ /* 0x040fe200078e00ff */
[----:B------:R-:W-:Y:S01]  /*2510*/  BAR.SYNC.DEFER_BLOCKING 0x0 ;  /* 0x0000000000007b1d */ /* 0x000fe20000010000 */
[----:B------:R-:W-:Y:S01]  /*2520*/  LOP3.LUT R5, R2, 0xc, RZ, 0xc0, !PT ;  /* 0x0000000c02057812 */ /* 0x000fe200078ec0ff */
[----:B------:R-:W-:Y:S01]  /*2530*/  IMAD R20, R4, c[0x0][0x194], RZ ;  /* 0x0000650004147a24 */ /* 0x000fe200078e02ff */
[----:B------:R-:W-:Y:S02]  /*2540*/  SHF.R.S32.HI R11, RZ, 0x4, R2 ;  /* 0x00000004ff0b7819 */ /* 0x000fe40000011402 */
[----:B------:R-:W-:Y:S02]  /*2550*/  LOP3.LUT R0, R0, 0x1c60, RZ, 0xc0, !PT ;  /* 0x00001c6000007812 */ /* 0x000fe400078ec0ff */
[----:B------:R-:W-:-:S02]  /*2560*/  SGXT R11, R11, 0x1 ;  /* 0x000000010b0b781a */ /* 0x000fc40000000200 */
[----:B------:R-:W-:Y:S01]  /*2570*/  LOP3.LUT R18, R9, 0x3f8, RZ, 0xc0, !PT ;  /* 0x000003f809127812 */ /* 0x000fe200078ec0ff */
[C---:B------:R-:W-:Y:S01]  /*2580*/  IMAD R0, R5.reuse, 0x2, R0 ;  /* 0x0000000205007824 */ /* 0x040fe200078e0200 */
[----:B------:R-:W-:Y:S02]  /*2590*/  SHF.R.U32.HI R2, RZ, 0x1, R2 ;  /* 0x00000001ff027819 */ /* 0x000fe40000011602 */
[----:B------:R-:W-:Y:S01]  /*25a0*/  ISETP.GE.AND P0, PT, R4, c[0x0][0x178], PT ;  /* 0x00005e0004007a0c */ /* 0x000fe20003f06270 */
[----:B------:R-:W-:Y:S01]  /*25b0*/  IMAD R5, R5, 0x800, R18 ;  /* 0x0000080005057824 */ /* 0x000fe200078e0212 */
[----:B------:R-:W-:Y:S02]  /*25c0*/  LOP3.LUT R11, R0, 0x2020, R11, 0x78, !PT ;  /* 0x00002020000b7812 */ /* 0x000fe400078e780b */
[----:B------:R-:W-:Y:S02]  /*25d0*/  LEA R21, P1, R20, c[0x0][0x170], 0x1 ;  /* 0x00005c0014157a11 */ /* 0x000fe400078208ff */
[----:B------:R-:W-:-:S02]  /*25e0*/  LOP3.LUT R11, R11, 0x80, R2, 0xf8, !PT ;  /* 0x000000800b0b7812 */ /* 0x000fc400078ef802 */
[----:B------:R-:W-:Y:S02]  /*25f0*/  LOP3.LUT R56, R5, 0x60, R10, 0x78, !PT ;  /* 0x0000006005387812 */ /* 0x000fe400078e780a */
[----:B------:R-:W-:Y:S01]  /*2600*/  LOP3.LUT R5, R11, 0x40, RZ, 0x3c, !PT ;  /* 0x000000400b057812 */ /* 0x000fe200078e3cff */
[----:B------:R-:W-:Y:S01]  /*2610*/  STS.64 [R11], R36 ;  /* 0x000000240b007388 */ /* 0x000fe20000000a00 */
[C---:B------:R-:W-:Y:S02]  /*2620*/  LOP3.LUT R2, R8.reuse, R3, RZ, 0xfc, !PT ;  /* 0x0000000308027212 */ /* 0x040fe400078efcff */
[C-C-:B------:R-:W-:Y:S01]  /*2630*/  LOP3.LUT R9, R8.reuse, 0xf0, R3.reuse, 0xfe, !PT ;  /* 0x000000f008097812 */ /* 0x140fe200078efe03 */
[----:B------:R-:W-:Y:S01]  /*2640*/  STS.64 [R11+0x200], R16 ;  /* 0x000200100b007388 */ /* 0x000fe20000000a00 */
[C-C-:B------:R-:W-:Y:S02]  /*2650*/  LOP3.LUT R0, R8.reuse, 0xe8, R3.reuse, 0xfe, !PT ;  /* 0x000000e808007812 */ /* 0x140fe400078efe03 */
[C-C-:B------:R-:W-:Y:S01]  /*2660*/  LOP3.LUT R29, R8.reuse, 0xe0, R3.reuse, 0xfe, !PT ;  /* 0x000000e0081d7812 */ /* 0x140fe200078efe03 */
[----:B------:R-:W-:Y:S01]  /*2670*/  STS.64 [R11+0x100], R52 ;  /* 0x000100340b007388 */ /* 0x000fe20000000a00 */
[----:B------:R-:W-:-:S02]  /*2680*/  LOP3.LUT R19, R8, 0xd8, R3, 0xfe, !PT ;  /* 0x000000d808137812 */ /* 0x000fc400078efe03 */
[C-C-:B------:R-:W-:Y:S01]  /*2690*/  LOP3.LUT R22, R8.reuse, 0xd0, R3.reuse, 0xfe, !PT ;  /* 0x000000d008167812 */ /* 0x140fe200078efe03 */
[----:B------:R-:W-:Y:S01]  /*26a0*/  STS.64 [R11+0x300], R14 ;  /* 0x0003000e0b007388 */ /* 0x000fe20000000a00 */
[C-C-:B------:R-:W-:Y:S02]  /*26b0*/  LOP3.LUT R23, R8.reuse, 0xc8, R3.reuse, 0xfe, !PT ;  /* 0x000000c808177812 */ /* 0x140fe400078efe03 */
[C-C-:B------:R-:W-:Y:S01]  /*26c0*/  LOP3.LUT R24, R8.reuse, 0xc0, R3.reuse, 0xfe, !PT ;  /* 0x000000c008187812 */ /* 0x140fe200078efe03 */
[----:B------:R0:W-:Y:S01]  /*26d0*/  STS.64 [R5+0x4000], R38 ;  /* 0x0040002605007388 */ /* 0x0001e20000000a00 */
[C-C-:B------:R-:W-:Y:S02]  /*26e0*/  LOP3.LUT R26, R8.reuse, 0xb8, R3.reuse, 0xfe, !PT ;  /* 0x000000b8081a7812 */ /* 0x140fe400078efe03 */
[C-C-:B------:R-:W-:Y:S01]  /*26f0*/  LOP3.LUT R27, R8.reuse, 0xb0, R3.reuse, 0xfe, !PT ;  /* 0x000000b0081b7812 */ /* 0x140fe200078efe03 */
[----:B------:R-:W-:Y:S01]  /*2700*/  STS.64 [R5+0x4200], R12 ;  /* 0x0042000c05007388 */ /* 0x000fe20000000a00 */
[----:B------:R-:W-:-:S02]  /*2710*/  LOP3.LUT R28, R8, 0xa8, R3, 0xfe, !PT ;  /* 0x000000a8081c7812 */ /* 0x000fc400078efe03 */
[C-C-:B------:R-:W-:Y:S01]  /*2720*/  LOP3.LUT R40, R8.reuse, 0x90, R3.reuse, 0xfe, !PT ;  /* 0x0000009008287812 */ /* 0x140fe200078efe03 */
[----:B------:R1:W-:Y:S01]  /*2730*/  STS.64 [R5+0x4100], R54 ;  /* 0x0041003605007388 */ /* 0x0003e20000000a00 */
[C-C-:B------:R-:W-:Y:S02]  /*2740*/  LOP3.LUT R41, R8.reuse, 0x88, R3.reuse, 0xfe, !PT ;  /* 0x0000008808297812 */ /* 0x140fe400078efe03 */
[C-C-:B------:R-:W-:Y:S01]  /*2750*/  LOP3.LUT R42, R8.reuse, 0x80, R3.reuse, 0xfe, !PT ;  /* 0x00000080082a7812 */ /* 0x140fe200078efe03 */
[----:B------:R-:W-:Y:S01]  /*2760*/  STS.64 [R5+0x4300], R6 ;  /* 0x0043000605007388 */ /* 0x000fe20000000a00 */
[C-C-:B0-----:R-:W-:Y:S02]  /*2770*/  LOP3.LUT R38, R8.reuse, 0xa0, R3.reuse, 0xfe, !PT ;  /* 0x000000a008267812 */ /* 0x141fe400078efe03 */
[C-C-:B------:R-:W-:Y:S01]  /*2780*/  LOP3.LUT R39, R8.reuse, 0x98, R3.reuse, 0xfe, !PT ;  /* 0x0000009808277812 */ /* 0x140fe200078efe03 */
[----:B------:R-:W-:Y:S01]  /*2790*/  BAR.SYNC.DEFER_BLOCKING 0x0 ;  /* 0x0000000000007b1d */ /* 0x000fe20000010000 */
[----:B------:R-:W-:-:S02]  /*27a0*/  LOP3.LUT R43, R8, 0x78, R3, 0xfe, !PT ;  /* 0x00000078082b7812 */ /* 0x000fc400078efe03 */
[--C-:B------:R-:W-:Y:S01]  /*27b0*/  LOP3.LUT R44, R8, 0x70, R3.reuse, 0xfe, !PT ;  /* 0x00000070082c7812 */ /* 0x100fe200078efe03 */
[----:B-1----:R-:W-:Y:S01]  /*27c0*/  IMAD R54, R2, c[0x0][0x198], RZ ;  /* 0x0000660002367a24 */ /* 0x002fe200078e02ff */
[C-C-:B------:R-:W-:Y:S02]  /*27d0*/  LOP3.LUT R45, R8.reuse, 0x68, R3.reuse, 0xfe, !PT ;  /* 0x00000068082d7812 */ /* 0x140fe400078efe03 */
[C-C-:B------:R-:W-:Y:S02]  /*27e0*/  LOP3.LUT R46, R8.reuse, 0x60, R3.reuse, 0xfe, !PT ;  /* 0x00000060082e7812 */ /* 0x140fe400078efe03 */
[C-C-:B------:R-:W-:Y:S02]  /*27f0*/  LOP3.LUT R47, R8.reuse, 0x58, R3.reuse, 0xfe, !PT ;  /* 0x00000058082f7812 */ /* 0x140fe400078efe03 */
[C-C-:B------:R-:W-:Y:S02]  /*2800*/  LOP3.LUT R48, R8.reuse, 0x50, R3.reuse, 0xfe, !PT ;  /* 0x0000005008307812 */ /* 0x140fe400078efe03 */
[----:B------:R-:W-:-:S02]  /*2810*/  LOP3.LUT R49, R8, 0x48, R3, 0xfe, !PT ;  /* 0x0000004808317812 */ /* 0x000fc400078efe03 */
[C-C-:B------:R-:W-:Y:S02]  /*2820*/  LOP3.LUT R50, R8.reuse, 0x40, R3.reuse, 0xfe, !PT ;  /* 0x0000004008327812 */ /* 0x140fe400078efe03 */
[C-C-:B------:R-:W-:Y:S02]  /*2830*/  LOP3.LUT R51, R8.reuse, 0x38, R3.reuse, 0xfe, !PT ;  /* 0x0000003808337812 */ /* 0x140fe400078efe03 */
[C-C-:B------:R-:W-:Y:S02]  /*2840*/  LOP3.LUT R52, R8.reuse, 0x30, R3.reuse, 0xfe, !PT ;  /* 0x0000003008347812 */ /* 0x140fe400078efe03 */
[--C-:B------:R-:W-:Y:S02]  /*2850*/  LOP3.LUT R36, R8, 0x28, R3.reuse, 0xfe, !PT ;  /* 0x0000002808247812 */ /* 0x100fe400078efe03 */
[----:B------:R-:W-:Y:S01]  /*2860*/  ISETP.LT.AND P3, PT, R2, c[0x0][0x17c], !P0 ;  /* 0x00005f0002007a0c */ /* 0x000fe20004761270 */
[----:B------:R-:W0:Y:S01]  /*2870*/  LDS.64 R14, [R56] ;  /* 0x00000000380e7984 */ /* 0x000e220000000a00 */
[----:B------:R-:W-:-:S02]  /*2880*/  LOP3.LUT R37, R8, 0x20, R3, 0xfe, !PT ;  /* 0x0000002008257812 */ /* 0x000fc400078efe03 */
[C-C-:B------:R-:W-:Y:S01]  /*2890*/  LOP3.LUT R18, R8.reuse, 0xf8, R3.reuse, 0xfe, !PT ;  /* 0x000000f808127812 */ /* 0x140fe200078efe03 */
[----:B------:R-:W1:Y:S01]  /*28a0*/  LDS.64 R16, [R56+0x400] ;  /* 0x0004000038107984 */ /* 0x000e620000000a00 */
[C-C-:B------:R-:W-:Y:S02]  /*28b0*/  LOP3.LUT R13, R8.reuse, 0x8, R3.reuse, 0xfe, !PT ;  /* 0x00000008080d7812 */ /* 0x140fe400078efe03 */
[C-C-:B------:R-:W-:Y:S01]  /*28c0*/  LOP3.LUT R12, R8.reuse, 0x18, R3.reuse, 0xfe, !PT ;  /* 0x00000018080c7812 */ /* 0x140fe200078efe03 */
[----:B------:R-:W2:Y:S01]  /*28d0*/  LDS.64 R4, [R56+0x800] ;  /* 0x0008000038047984 */ /* 0x000ea20000000a00 */
[----:B------:R-:W-:Y:S01]  /*28e0*/  LOP3.LUT R8, R8, 0x10, R3, 0xfe, !PT ;  /* 0x0000001008087812 */ /* 0x000fe200078efe03 */
[----:B------:R-:W-:Y:S01]  /*28f0*/  IMAD R25, R13, c[0x0][0x198], RZ ;  /* 0x000066000d197a24 */ /* 0x000fe200078e02ff */
[----:B------:R-:W-:Y:S01]  /*2900*/  LEA.HI.X.SX32 R20, R20, c[0x0][0x174], 0x1, P1 ;  /* 0x00005d0014147a11 */ /* 0x000fe200008f0eff */
[----:B------:R-:W3:Y:S01]  /*2910*/  LDS.64 R6, [R56+0xc00] ;  /* 0x000c000038067984 */ /* 0x000ee20000000a00 */
[----:B------:R-:W-:Y:S01]  /*2920*/  LEA R30, P1, R54, R21, 0x1 ;  /* 0x00000015361e7211 */ /* 0x000fe200078208ff */
[C---:B------:R-:W-:Y:S01]  /*2930*/  IMAD R35, R8.reuse, c[0x0][0x198], RZ ;  /* 0x0000660008237a24 */ /* 0x040fe200078e02ff */
[----:B------:R-:W-:Y:S01]  /*2940*/  ISETP.LT.AND P4, PT, R8, c[0x0][0x17c], !P0 ;  /* 0x00005f0008007a0c */ /* 0x000fe20004781270 */
[----:B------:R-:W4:Y:S01]  /*2950*/  LDS.64 R10, [R56+0x1000] ;  /* 0x00100000380a7984 */ /* 0x000f220000000a00 */
[----:B------:R-:W-:Y:S01]  /*2960*/  LEA.HI.X.SX32 R31, R54, R20, 0x1, P1 ;  /* 0x00000014361f7211 */ /* 0x000fe200008f0eff */
[----:B------:R-:W-:Y:S01]  /*2970*/  IMAD R53, R12, c[0x0][0x198], RZ ;  /* 0x000066000c357a24 */ /* 0x000fe200078e02ff */
[----:B------:R-:W-:Y:S01]  /*2980*/  ISETP.LT.AND P1, PT, R9, c[0x0][0x17c], !P0 ;  /* 0x00005f0009007a0c */ /* 0x000fe20004721270 */
[----:B------:R-:W5:Y:S01]  /*2990*/  LDS.64 R2, [R56+0x1400] ;  /* 0x0014000038027984 */ /* 0x000f620000000a00 */
[----:B------:R-:W-:-:S02]  /*29a0*/  ISETP.LT.AND P2, PT, R13, c[0x0][0x17c], !P0 ;  /* 0x00005f000d007a0c */ /* 0x000fc40004741270 */
[----:B------:R-:W-:Y:S01]  /*29b0*/  ISETP.LT.AND P5, PT, R12, c[0x0][0x17c], !P0 ;  /* 0x00005f000c007a0c */ /* 0x000fe200047a1270 */
[----:B------:R-:W3:Y:S04]  /*29c0*/  LDS.64 R8, [R56+0x1800] ;  /* 0x0018000038087984 */ /* 0x000ee80000000a00 */
[----:B------:R-:W4:Y:S04]  /*29d0*/  LDS.64 R12, [R56+0x1c00] ;  /* 0x001c0000380c7984 */ /* 0x000f280000000a00 */
[----:B0-----:R0:W-:Y:S01]  /*29e0*/  @P3 STG.E.U16 [R30.64], R14 ;  /* 0x0000000e1e003986 */ /* 0x0011e2000c101506 */
[----:B------:R-:W-:-:S04]  /*29f0*/  LEA R32, P3, R25, R21, 0x1 ;  /* 0x0000001519207211 */ /* 0x000fc800078608ff */
[----:B------:R-:W-:Y:S01]  /*2a00*/  LEA.HI.X.SX32 R33, R25, R20, 0x1, P3 ;  /* 0x0000001419217211 */ /* 0x000fe200018f0eff */
[----:B------:R-:W-:Y:S01]  /*2a10*/  IMAD.MOV.U32 R25, RZ, RZ, c[0x0][0x198] ;  /* 0x00006600ff197624 */ /* 0x000fe200078e00ff */
[----:B------:R-:W-:-:S03]  /*2a20*/  LEA R34, P3, R35, R21, 0x1 ;  /* 0x0000001523227211 */ /* 0x000fc600078608ff */
[----:B------:R-:W-:Y:S01]  /*2a30*/  IMAD R54, R25, 0x20, R54 ;  /* 0x0000002019367824 */ /* 0x000fe200078e0236 */
[-C--:B------:R-:W-:Y:S01]  /*2a40*/  LEA.HI.X.SX32 R35, R35, R20.reuse, 0x1, P3 ;  /* 0x0000001423237211 */ /* 0x080fe200018f0eff */
[----:B-1----:R1:W-:Y:S01]  /*2a50*/  @P2 STG.E.U16 [R32.64], R16 ;  /* 0x0000001020002986 */ /* 0x0023e2000c101506 */
[-C--:B0-----:R-:W-:Y:S01]  /*2a60*/  LEA R30, P6, R53, R21.reuse, 0x1 ;  /* 0x00000015351e7211 */ /* 0x081fe200078c08ff */
[----:B------:R-:W-:Y:S01]  /*2a70*/  IMAD R56, R25, 0x8, R54 ;  /* 0x0000000819387824 */ /* 0x000fe200078e0236 */
[----:B------:R-:W-:Y:S01]  /*2a80*/  ISETP.LT.AND P2, PT, R36, c[0x0][0x17c], !P0 ;  /* 0x00005f0024007a0c */ /* 0x000fe20004741270 */
[----:B--2---:R0:W-:Y:S01]  /*2a90*/  @P4 STG.E.U16 [R34.64], R4 ;  /* 0x0000000422004986 */ /* 0x0041e2000c101506 */
[----:B------:R-:W-:Y:S02]  /*2aa0*/  ISETP.LT.AND P3, PT, R37, c[0x0][0x17c], !P0 ;  /* 0x00005f0025007a0c */ /* 0x000fe40004761270 */
[----:B------:R-:W-:Y:S02]  /*2ab0*/  LEA R36, P4, R54, R21, 0x1 ;  /* 0x0000001536247211 */ /* 0x000fe400078808ff */
[----:B------:R-:W-:-:S02]  /*2ac0*/  LEA.HI.X.SX32 R31, R53, R20, 0x1, P6 ;  /* 0x00000014351f7211 */ /* 0x000fc400030f0eff */
[-C--:B------:R-:W-:Y:S02]  /*2ad0*/  LEA.HI.X.SX32 R37, R54, R20.reuse, 0x1, P4 ;  /* 0x0000001436257211 */ /* 0x080fe400020f0eff */
[-C--:B-1----:R-:W-:Y:S01]  /*2ae0*/  LEA R32, P6, R56, R21.reuse, 0x1 ;  /* 0x0000001538207211 */ /* 0x082fe200078c08ff */
[----:B---3--:R1:W-:Y:S01]  /*2af0*/  @P5 STG.E.U16 [R30.64], R6 ;  /* 0x000000061e005986 */ /* 0x0083e2000c101506 */
[----:B------:R-:W-:Y:S01]  /*2b00*/  ISETP.LT.AND P4, PT, R52, c[0x0][0x17c], !P0 ;  /* 0x00005f0034007a0c */ /* 0x000fe20004781270 */
[----:B------:R-:W-:Y:S01]  /*2b10*/  IMAD R52, R25, 0x8, R56 ;  /* 0x0000000819347824 */ /* 0x000fe200078e0238 */
[-C--:B------:R-:W-:Y:S01]  /*2b20*/  LEA.HI.X.SX32 R33, R56, R20.reuse, 0x1, P6 ;  /* 0x0000001438217211 */ /* 0x080fe200030f0eff */
[----:B----4-:R2:W-:Y:S01]  /*2b30*/  @P3 STG.E.U16 [R36.64], R10 ;  /* 0x0000000a24003986 */ /* 0x0105e2000c101506 */
[----:B------:R-:W-:Y:S01]  /*2b40*/  ISETP.LT.AND P5, PT, R51, c[0x0][0x17c], !P0 ;  /* 0x00005f0033007a0c */ /* 0x000fe200047a1270 */
[C---:B------:R-:W-:Y:S01]  /*2b50*/  IMAD R54, R25.reuse, 0x8, R52 ;  /* 0x0000000819367824 */ /* 0x040fe200078e0234 */
[----:B0-----:R-:W-:Y:S01]  /*2b60*/  LEA R34, P3, R52, R21, 0x1 ;  /* 0x0000001534227211 */ /* 0x001fe200078608ff */
[----:B-----5:R0:W-:Y:S01]  /*2b70*/  @P2 STG.E.U16 [R32.64], R2 ;  /* 0x0000000220002986 */ /* 0x0201e2000c101506 */
[----:B------:R-:W-:Y:S01]  /*2b80*/  ISETP.LT.AND P2, PT, R50, c[0x0][0x17c], !P0 ;  /* 0x00005f0032007a0c */ /* 0x000fe20004741270 */
[----:B------:R-:W-:Y:S01]  /*2b90*/  IMAD R50, R25, 0x8, R54 ;  /* 0x0000000819327824 */ /* 0x000fe200078e0236 */
[----:B------:R-:W-:-:S02]  /*2ba0*/  LEA.HI.X.SX32 R35, R52, R20, 0x1, P3 ;  /* 0x0000001434237211 */ /* 0x000fc400018f0eff */
[-C--:B-1----:R-:W-:Y:S01]  /*2bb0*/  LEA R30, P6, R54, R21.reuse, 0x1 ;  /* 0x00000015361e7211 */ /* 0x082fe200078c08ff */
[----:B------:R-:W-:Y:S01]  /*2bc0*/  IMAD R52, R25, 0x8, R50 ;  /* 0x0000000819347824 */ /* 0x000fe200078e0232 */
[----:B------:R-:W-:Y:S01]  /*2bd0*/  PRMT R6, R4, 0x7632, R6 ;  /* 0x0000763204067816 */ /* 0x000fe20000000006 */
[----:B------:R1:W-:Y:S01]  /*2be0*/  @P4 STG.E.U16 [R34.64], R8 ;  /* 0x0000000822004986 */ /* 0x0003e2000c101506 */
[-C--:B------:R-:W-:Y:S02]  /*2bf0*/  LEA.HI.X.SX32 R31, R54, R20.reuse, 0x1, P6 ;  /* 0x00000014361f7211 */ /* 0x080fe400030f0eff */
[C---:B--2---:R-:W-:Y:S02]  /*2c00*/  LEA R36, P6, R50.reuse, R21, 0x1 ;  /* 0x0000001532247211 */ /* 0x044fe400078c08ff */
[----:B------:R-:W-:Y:S01]  /*2c10*/  ISETP.LT.AND P4, PT, R49, c[0x0][0x17c], !P0 ;  /* 0x00005f0031007a0c */ /* 0x000fe20004781270 */
[----:B------:R2:W-:Y:S01]  /*2c20*/  @P5 STG.E.U16 [R30.64], R12 ;  /* 0x0000000c1e005986 */ /* 0x0005e2000c101506 */
[----:B------:R-:W-:-:S02]  /*2c30*/  LEA.HI.X.SX32 R37, R50, R20, 0x1, P6 ;  /* 0x0000001432257211 */ /* 0x000fc400030f0eff */
[----:B0-----:R-:W-:Y:S01]  /*2c40*/  PRMT R2, R14, 0x7632, R2 ;  /* 0x000076320e027816 */ /* 0x001fe20000000002 */
[C---:B------:R-:W-:Y:S01]  /*2c50*/  IMAD R14, R25.reuse, 0x8, R52 ;  /* 0x00000008190e7824 */ /* 0x040fe200078e0234 */
[-C--:B------:R-:W-:Y:S02]  /*2c60*/  LEA R32, P6, R52, R21.reuse, 0x1 ;  /* 0x0000001534207211 */ /* 0x080fe400078c08ff */
[----:B------:R-:W-:Y:S01]  /*2c70*/  ISETP.LT.AND P5, PT, R48, c[0x0][0x17c], !P0 ;  /* 0x00005f0030007a0c */ /* 0x000fe200047a1270 */
[----:B------:R-:W-:Y:S01]  /*2c80*/  IMAD R4, R25, 0x8, R14 ;  /* 0x0000000819047824 */ /* 0x000fe200078e020e */
[----:B------:R-:W-:Y:S01]  /*2c90*/  LEA.HI.X.SX32 R33, R52, R20, 0x1, P6 ;  /* 0x0000001434217211 */ /* 0x000fe200030f0eff */
[----:B------:R0:W-:Y:S01]  /*2ca0*/  @P2 STG.E.U16 [R36.64], R2 ;  /* 0x0000000224002986 */ /* 0x0001e2000c101506 */
[----:B-1----:R-:W-:Y:S02]  /*2cb0*/  LEA R34, P6, R14, R21, 0x1 ;  /* 0x000000150e227211 */ /* 0x002fe400078c08ff */
[----:B------:R-:W-:-:S02]  /*2cc0*/  PRMT R16, R16, 0x7632, R16 ;  /* 0x0000763210107816 */ /* 0x000fc40000000010 */
[----:B------:R-:W-:Y:S02]  /*2cd0*/  ISETP.LT.AND P2, PT, R47, c[0x0][0x17c], !P0 ;  /* 0x00005f002f007a0c */ /* 0x000fe40004741270 */
[-C--:B------:R-:W-:Y:S01]  /*2ce0*/  LEA.HI.X.SX32 R35, R14, R20.reuse, 0x1, P6 ;  /* 0x000000140e237211 */ /* 0x080fe200030f0eff */
[C---:B------:R-:W-:Y:S01]  /*2cf0*/  IMAD R14, R25.reuse, 0x8, R4 ;  /* 0x00000008190e7824 */ /* 0x040fe200078e0204 */
[-C--:B--2---:R-:W-:Y:S01]  /*2d00*/  LEA R30, P6, R4, R21.reuse, 0x1 ;  /* 0x00000015041e7211 */ /* 0x084fe200078c08ff */
[----:B------:R1:W-:Y:S01]  /*2d10*/  @P4 STG.E.U16 [R32.64], R16 ;  /* 0x0000001020004986 */ /* 0x0003e2000c101506 */
[----:B------:R-:W-:Y:S02]  /*2d20*/  ISETP.LT.AND P4, PT, R46, c[0x0][0x17c], !P0 ;  /* 0x00005f002e007a0c */ /* 0x000fe40004781270 */
[----:B------:R-:W-:Y:S01]  /*2d30*/  LEA.HI.X.SX32 R31, R4, R20, 0x1, P6 ;  /* 0x00000014041f7211 */ /* 0x000fe200030f0eff */
[----:B------:R2:W-:Y:S01]  /*2d40*/  @P5 STG.E.U16 [R34.64], R6 ;  /* 0x0000000622005986 */ /* 0x0005e2000c101506 */
[----:B------:R-:W-:Y:S01]  /*2d50*/  IMAD R4, R25, 0x8, R14 ;  /* 0x0000000819047824 */ /* 0x000fe200078e020e */
[----:B0-----:R-:W-:-:S02]  /*2d60*/  LEA R36, P6, R14, R21, 0x1 ;  /* 0x000000150e247211 */ /* 0x001fc400078c08ff */
[----:B------:R-:W-:Y:S02]  /*2d70*/  PRMT R8, R6, 0x7632, R8 ;  /* 0x0000763206087816 */ /* 0x000fe40000000008 */
[----:B------:R-:W-:Y:S02]  /*2d80*/  ISETP.LT.AND P5, PT, R45, c[0x0][0x17c], !P0 ;  /* 0x00005f002d007a0c */ /* 0x000fe400047a1270 */
[-C--:B------:R-:W-:Y:S01]  /*2d90*/  LEA.HI.X.SX32 R37, R14, R20.reuse, 0x1, P6 ;  /* 0x000000140e257211 */ /* 0x080fe200030f0eff */
[----:B------:R0:W-:Y:S01]  /*2da0*/  @P2 STG.E.U16 [R30.64], R8 ;  /* 0x000000081e002986 */ /* 0x0001e2000c101506 */
[----:B-1----:R-:W-:Y:S02]  /*2db0*/  LEA R32, P6, R4, R21, 0x1 ;  /* 0x0000001504207211 */ /* 0x002fe400078c08ff */
[----:B------:R-:W-:Y:S02]  /*2dc0*/  PRMT R10, R10, 0x7632, R10 ;  /* 0x000076320a0a7816 */ /* 0x000fe4000000000a */
[----:B------:R-:W-:Y:S01]  /*2dd0*/  PRMT R16, R2, 0x7632, R16 ;  /* 0x0000763202107816 */ /* 0x000fe20000000010 */
[C---:B------:R-:W-:Y:S01]  /*2de0*/  IMAD R2, R25.reuse, 0x8, R4 ;  /* 0x0000000819027824 */ /* 0x040fe200078e0204 */
[----:B------:R-:W-:Y:S01]  /*2df0*/  ISETP.LT.AND P2, PT, R44, c[0x0][0x17c], !P0 ;  /* 0x00005f002c007a0c */ /* 0x000fe20004741270 */
[----:B------:R1:W-:Y:S01]  /*2e00*/  @P4 STG.E.U16 [R36.64], R10 ;  /* 0x0000000a24004986 */ /* 0x0003e2000c101506 */
[----:B------:R-:W-:Y:S01]  /*2e10*/  LEA.HI.X.SX32 R33, R4, R20, 0x1, P6 ;  /* 0x0000001404217211 */ /* 0x000fe200030f0eff */
[----:B------:R-:W-:Y:S01]  /*2e20*/  IMAD R4, R25, 0x8, R2 ;  /* 0x0000000819047824 */ /* 0x000fe200078e0202 */
[----:B------:R-:W-:-:S02]  /*2e30*/  ISETP.LT.AND P6, PT, R43, c[0x0][0x17c], !P0 ;  /* 0x00005f002b007a0c */ /* 0x000fc400047c1270 */
[-C--:B--2---:R-:W-:Y:S01]  /*2e40*/  LEA R34, P4, R2, R21.reuse, 0x1 ;  /* 0x0000001502227211 */ /* 0x084fe200078808ff */
[----:B------:R2:W-:Y:S01]  /*2e50*/  @P5 STG.E.U16 [R32.64], R16 ;  /* 0x0000001020005986 */ /* 0x0005e2000c101506 */
[----:B0-----:R-:W-:Y:S02]  /*2e60*/  PRMT R8, R8, 0x7632, R8 ;  /* 0x0000763208087816 */ /* 0x001fe40000000008 */
[-C--:B------:R-:W-:Y:S01]  /*2e70*/  LEA.HI.X.SX32 R35, R2, R20.reuse, 0x1, P4 ;  /* 0x0000001402237211 */ /* 0x080fe200020f0eff */
[C---:B------:R-:W-:Y:S01]  /*2e80*/  IMAD R2, R25.reuse, 0x8, R4 ;  /* 0x0000000819027824 */ /* 0x040fe200078e0204 */
[----:B------:R-:W-:Y:S02]  /*2e90*/  LEA R30, P5, R4, R21, 0x1 ;  /* 0x00000015041e7211 */ /* 0x000fe400078a08ff */
[----:B------:R-:W-:Y:S01]  /*2ea0*/  ISETP.LT.AND P4, PT, R42, c[0x0][0x17c], !P0 ;  /* 0x00005f002a007a0c */ /* 0x000fe20004781270 */
[----:B------:R0:W-:Y:S01]  /*2eb0*/  @P2 STG.E.U16 [R34.64], R8 ;  /* 0x0000000822002986 */ /* 0x0001e2000c101506 */
[----:B------:R-:W-:Y:S01]  /*2ec0*/  LEA.HI.X.SX32 R31, R4, R20, 0x1, P5 ;  /* 0x00000014041f7211 */ /* 0x000fe200028f0eff */
[----:B------:R-:W-:Y:S01]  /*2ed0*/  IMAD R4, R25, 0x8, R2 ;  /* 0x0000000819047824 */ /* 0x000fe200078e0202 */
[----:B------:R-:W-:-:S02]  /*2ee0*/  PRMT R12, R12, 0x7632, R12 ;  /* 0x000076320c0c7816 */ /* 0x000fc4000000000c */
[CC--:B-1----:R-:W-:Y:S02]  /*2ef0*/  LEA R36, P2, R2.reuse, R21.reuse, 0x1 ;  /* 0x0000001502247211 */ /* 0x0c2fe400078408ff */
[----:B------:R-:W-:Y:S01]  /*2f00*/  ISETP.LT.AND P5, PT, R41, c[0x0][0x17c], !P0 ;  /* 0x00005f0029007a0c */ /* 0x000fe200047a1270 */
[----:B------:R1:W-:Y:S01]  /*2f10*/  @P6 STG.E.U16 [R30.64], R12 ;  /* 0x0000000c1e006986 */ /* 0x0003e2000c101506 */
[-C--:B------:R-:W-:Y:S01]  /*2f20*/  LEA.HI.X.SX32 R37, R2, R20.reuse, 0x1, P2 ;  /* 0x0000001402257211 */ /* 0x080fe200010f0eff */
[C---:B------:R-:W-:Y:S01]  /*2f30*/  IMAD R2, R25.reuse, 0x8, R4 ;  /* 0x0000000819027824 */ /* 0x040fe200078e0204 */
[-C--:B--2---:R-:W-:Y:S02]  /*2f40*/  LEA R32, P6, R4, R21.reuse, 0x1 ;  /* 0x0000001504207211 */ /* 0x084fe400078c08ff */
[----:B------:R-:W-:Y:S01]  /*2f50*/  ISETP.LT.AND P2, PT, R40, c[0x0][0x17c], !P0 ;  /* 0x00005f0028007a0c */ /* 0x000fe20004741270 */
[----:B------:R2:W-:Y:S01]  /*2f60*/  @P4 STG.E.U16 [R36.64], R15 ;  /* 0x0000000f24004986 */ /* 0x0005e2000c101506 */
[----:B------:R-:W-:Y:S01]  /*2f70*/  LEA.HI.X.SX32 R33, R4, R20, 0x1, P6 ;  /* 0x0000001404217211 */ /* 0x000fe200030f0eff */
[----:B------:R-:W-:Y:S01]  /*2f80*/  IMAD R4, R25, 0x8, R2 ;  /* 0x0000000819047824 */ /* 0x000fe200078e0202 */
[----:B0-----:R-:W-:-:S02]  /*2f90*/  LEA R34, P4, R2, R21, 0x1 ;  /* 0x0000001502227211 */ /* 0x001fc400078808ff */
[----:B------:R-:W-:Y:S01]  /*2fa0*/  ISETP.LT.AND P6, PT, R39, c[0x0][0x17c], !P0 ;  /* 0x00005f0027007a0c */ /* 0x000fe200047c1270 */
[----:B------:R0:W-:Y:S01]  /*2fb0*/  @P5 STG.E.U16 [R32.64], R17 ;  /* 0x0000001120005986 */ /* 0x0001e2000c101506 */
[-C--:B------:R-:W-:Y:S01]  /*2fc0*/  LEA.HI.X.SX32 R35, R2, R20.reuse, 0x1, P4 ;  /* 0x0000001402237211 */ /* 0x080fe200020f0eff */
[C---:B------:R-:W-:Y:S01]  /*2fd0*/  IMAD R2, R25.reuse, 0x8, R4 ;  /* 0x0000000819027824 */ /* 0x040fe200078e0204 */
[-C--:B-1----:R-:W-:Y:S02]  /*2fe0*/  LEA R30, P5, R4, R21.reuse, 0x1 ;  /* 0x00000015041e7211 */ /* 0x082fe400078a08ff */
[----:B------:R-:W-:Y:S01]  /*2ff0*/  ISETP.LT.AND P4, PT, R38, c[0x0][0x17c], !P0 ;  /* 0x00005f0026007a0c */ /* 0x000fe20004781270 */
[----:B------:R-:W-:Y:S01]  /*3000*/  @P2 STG.E.U16 [R34.64], R5 ;  /* 0x0000000522002986 */ /* 0x000fe2000c101506 */
[----:B------:R-:W-:Y:S01]  /*3010*/  LEA.HI.X.SX32 R31, R4, R20, 0x1, P5 ;  /* 0x00000014041f7211 */ /* 0x000fe200028f0eff */
[----:B------:R-:W-:Y:S01]  /*3020*/  IMAD R4, R25, 0x8, R2 ;  /* 0x0000000819047824 */ /* 0x000fe200078e0202 */
[----:B--2---:R-:W-:-:S02]  /*3030*/  LEA R36, P2, R2, R21, 0x1 ;  /* 0x0000001502247211 */ /* 0x004fc400078408ff */
[----:B------:R-:W-:Y:S01]  /*3040*/  ISETP.LT.AND P5, PT, R28, c[0x0][0x17c], !P0 ;  /* 0x00005f001c007a0c */ /* 0x000fe200047a1270 */
[----:B------:R1:W-:Y:S01]  /*3050*/  @P6 STG.E.U16 [R30.64], R7 ;  /* 0x000000071e006986 */ /* 0x0003e2000c101506 */
[-C--:B------:R-:W-:Y:S01]  /*3060*/  LEA.HI.X.SX32 R37, R2, R20.reuse, 0x1, P2 ;  /* 0x0000001402257211 */ /* 0x080fe200010f0eff */
[----:B------:R-:W-:Y:S01]  /*3070*/  IMAD R2, R25, 0x8, R4 ;  /* 0x0000000819027824 */ /* 0x000fe200078e0204 */
[CC--:B------:R-:W-:Y:S02]  /*3080*/  LEA R28, P6, R4.reuse, R21.reuse, 0x1 ;  /* 0x00000015041c7211 */ /* 0x0c0fe400078c08ff */
[----:B------:R-:W-:Y:S01]  /*3090*/  ISETP.LT.AND P3, PT, R29, c[0x0][0x17c], !P0 ;  /* 0x00005f001d007a0c */ /* 0x000fe20004761270 */
[----:B------:R-:W-:Y:S01]  /*30a0*/  @P4 STG.E.U16 [R36.64], R11 ;  /* 0x0000000b24004986 */ /* 0x000fe2000c101506 */
[----:B------:R-:W-:Y:S02]  /*30b0*/  ISETP.LT.AND P2, PT, R27, c[0x0][0x17c], !P0 ;  /* 0x00005f001b007a0c */ /* 0x000fe40004741270 */
[----:B------:R-:W-:Y:S01]  /*30c0*/  LEA.HI.X.SX32 R29, R4, R20, 0x1, P6 ;  /* 0x00000014041d7211 */ /* 0x000fe200030f0eff */
[----:B------:R-:W-:Y:S01]  /*30d0*/  IMAD R4, R25, 0x8, R2 ;  /* 0x0000000819047824 */ /* 0x000fe200078e0202 */
[----:B0-----:R-:W-:-:S02]  /*30e0*/  LEA R32, P4, R2, R21, 0x1 ;  /* 0x0000001502207211 */ /* 0x001fc400078808ff */
[----:B------:R-:W-:Y:S01]  /*30f0*/  ISETP.LT.AND P6, PT, R26, c[0x0][0x17c], !P0 ;  /* 0x00005f001a007a0c */ /* 0x000fe200047c1270 */
[----:B------:R0:W-:Y:S01]  /*3100*/  @P5 STG.E.U16 [R28.64], R3 ;  /* 0x000000031c005986 */ /* 0x0001e2000c101506 */
[-C--:B------:R-:W-:Y:S01]  /*3110*/  LEA.HI.X.SX32 R33, R2, R20.reuse, 0x1, P4 ;  /* 0x0000001402217211 */ /* 0x080fe200020f0eff */
[----:B------:R-:W-:Y:S01]  /*3120*/  IMAD R2, R25, 0x8, R4 ;  /* 0x0000000819027824 */ /* 0x000fe200078e0204 */
[CC--:B------:R-:W-:Y:S02]  /*3130*/  LEA R26, P5, R4.reuse, R21.reuse, 0x1 ;  /* 0x00000015041a7211 */ /* 0x0c0fe400078a08ff */
[----:B------:R-:W-:Y:S01]  /*3140*/  ISETP.LT.AND P4, PT, R23, c[0x0][0x17c], !P0 ;  /* 0x00005f0017007a0c */ /* 0x000fe20004781270 */
[----:B------:R-:W-:Y:S01]  /*3150*/  @P2 STG.E.U16 [R32.64], R9 ;  /* 0x0000000920002986 */ /* 0x000fe2000c101506 */
[----:B------:R-:W-:Y:S01]  /*3160*/  LEA.HI.X.SX32 R27, R4, R20, 0x1, P5 ;  /* 0x00000014041b7211 */ /* 0x000fe200028f0eff */
[----:B------:R-:W-:Y:S01]  /*3170*/  IMAD R4, R25, 0x8, R2 ;  /* 0x0000000819047824 */ /* 0x000fe200078e0202 */
[----:B-1----:R-:W-:-:S02]  /*3180*/  LEA R30, P5, R2, R21, 0x1 ;  /* 0x00000015021e7211 */ /* 0x002fc400078a08ff */
[----:B------:R-:W-:Y:S01]  /*3190*/  ISETP.LT.AND P2, PT, R24, c[0x0][0x17c], !P0 ;  /* 0x00005f0018007a0c */ /* 0x000fe20004741270 */
[----:B------:R1:W-:Y:S01]  /*31a0*/  @P6 STG.E.U16 [R26.64], R13 ;  /* 0x0000000d1a006986 */ /* 0x0003e2000c101506 */
[-C--:B------:R-:W-:Y:S01]  /*31b0*/  LEA.HI.X.SX32 R31, R2, R20.reuse, 0x1, P5 ;  /* 0x00000014021f7211 */ /* 0x080fe200028f0eff */
[----:B------:R-:W-:Y:S01]  /*31c0*/  IMAD R2, R25, 0x8, R4 ;  /* 0x0000000819027824 */ /* 0x000fe200078e0204 */
[C---:B------:R-:W-:Y:S02]  /*31d0*/  LEA R14, P6, R4.reuse, R21, 0x1 ;  /* 0x00000015040e7211 */ /* 0x040fe400078c08ff */
[----:B0-----:R-:W-:Y:S02]  /*31e0*/  PRMT R3, R15, 0x7632, R3 ;  /* 0x000076320f037816 */ /* 0x001fe40000000003 */
[----:B------:R-:W-:Y:S01]  /*31f0*/  LEA.HI.X.SX32 R15, R4, R20, 0x1, P6 ;  /* 0x00000014040f7211 */ /* 0x000fe200030f0eff */
[----:B------:R-:W-:Y:S01]  /*3200*/  IMAD R4, R25, 0x8, R2 ;  /* 0x0000000819047824 */ /* 0x000fe200078e0202 */
[----:B------:R-:W-:-:S02]  /*3210*/  PRMT R7, R17, 0x7632, R7 ;  /* 0x0000763211077816 */ /* 0x000fc40000000007 */
[----:B------:R-:W-:Y:S01]  /*3220*/  ISETP.LT.AND P5, PT, R22, c[0x0][0x17c], !P0 ;  /* 0x00005f0016007a0c */ /* 0x000fe200047a1270 */
[C---:B------:R-:W-:Y:S01]  /*3230*/  IMAD R6, R25.reuse, 0x8, R4 ;  /* 0x0000000819067824 */ /* 0x040fe200078e0204 */
[----:B------:R-:W-:Y:S01]  /*3240*/  @P2 STG.E.U16 [R30.64], R3 ;  /* 0x000000031e002986 */ /* 0x000fe2000c101506 */
[CC--:B------:R-:W-:Y:S02]  /*3250*/  LEA R16, P2, R2.reuse, R21.reuse, 0x1 ;  /* 0x0000001502107211 */ /* 0x0c0fe400078408ff */
[C---:B------:R-:W-:Y:S01]  /*3260*/  IMAD R8, R25.reuse, 0x8, R6 ;  /* 0x0000000819087824 */ /* 0x040fe200078e0206 */
[----:B------:R0:W-:Y:S01]  /*3270*/  @P4 STG.E.U16 [R14.64], R7 ;  /* 0x000000070e004986 */ /* 0x0001e2000c101506 */
[----:B------:R-:W-:Y:S02]  /*3280*/  LEA.HI.X.SX32 R17, R2, R20, 0x1, P2 ;  /* 0x0000001402117211 */ /* 0x000fe400010f0eff */
[----:B------:R-:W-:Y:S01]  /*3290*/  IMAD R2, R25, 0x8, R8 ;  /* 0x0000000819027824 */ /* 0x000fe200078e0208 */
[----:B------:R-:W-:-:S02]  /*32a0*/  LEA R22, P4, R4, R21, 0x1 ;  /* 0x0000001504167211 */ /* 0x000fc400078808ff */
[-C--:B-1----:R-:W-:Y:S02]  /*32b0*/  LEA R26, P6, R6, R21.reuse, 0x1 ;  /* 0x00000015061a7211 */ /* 0x082fe400078c08ff */
[-C--:B------:R-:W-:Y:S01]  /*32c0*/  LEA.HI.X.SX32 R23, R4, R20.reuse, 0x1, P4 ;  /* 0x0000001404177211 */ /* 0x080fe200020f0eff */
[----:B------:R-:W-:Y:S01]  /*32d0*/  IMAD R4, R25, 0x8, R2 ;  /* 0x0000000819047824 */ /* 0x000fe200078e0202 */
[----:B------:R-:W-:Y:S02]  /*32e0*/  ISETP.LT.AND P4, PT, R19, c[0x0][0x17c], !P0 ;  /* 0x00005f0013007a0c */ /* 0x000fe40004781270 */
[----:B0-----:R-:W-:Y:S02]  /*32f0*/  LEA R14, P2, R2, R21, 0x1 ;  /* 0x00000015020e7211 */ /* 0x001fe400078408ff */
[-C--:B------:R-:W-:Y:S02]  /*3300*/  LEA.HI.X.SX32 R27, R6, R20.reuse, 0x1, P6 ;  /* 0x00000014061b7211 */ /* 0x080fe400030f0eff */
[----:B------:R-:W-:-:S02]  /*3310*/  LEA.HI.X.SX32 R15, R2, R20, 0x1, P2 ;  /* 0x00000014020f7211 */ /* 0x000fc400010f0eff */
[----:B------:R-:W-:Y:S02]  /*3320*/  LEA R24, P6, R8, R21, 0x1 ;  /* 0x0000001508187211 */ /* 0x000fe400078c08ff */
[----:B------:R-:W-:Y:S02]  /*3330*/  ISETP.LT.AND P2, PT, R0, c[0x0][0x17c], !P0 ;  /* 0x00005f0000007a0c */ /* 0x000fe40004741270 */
[----:B------:R-:W-:Y:S02]  /*3340*/  ISETP.LT.AND P0, PT, R18, c[0x0][0x17c], !P0 ;  /* 0x00005f0012007a0c */ /* 0x000fe40004701270 */
[----:B------:R-:W-:Y:S02]  /*3350*/  PRMT R11, R7, 0x7632, R11 ;  /* 0x00007632070b7816 */ /* 0x000fe4000000000b */
[----:B------:R-:W-:Y:S02]  /*3360*/  LEA.HI.X.SX32 R25, R8, R20, 0x1, P6 ;  /* 0x0000001408197211 */ /* 0x000fe400030f0eff */
[----:B------:R-:W-:-:S02]  /*3370*/  PRMT R8, R5, 0x7632, R8 ;  /* 0x0000763205087816 */ /* 0x000fc40000000008 */
[----:B------:R-:W-:Y:S02]  /*3380*/  PRMT R0, R11, 0x7632, R0 ;  /* 0x000076320b007816 */ /* 0x000fe40000000000 */
[----:B------:R-:W-:Y:S01]  /*3390*/  PRMT R12, R3, 0x7632, R12 ;  /* 0x00007632030c7816 */ /* 0x000fe2000000000c */
[----:B------:R0:W-:Y:S01]  /*33a0*/  @P5 STG.E.U16 [R16.64], R8 ;  /* 0x0000000810005986 */ /* 0x0001e2000c101506 */
[----:B------:R-:W-:Y:S02]  /*33b0*/  PRMT R7, R9, 0x7632, R7 ;  /* 0x0000763209077816 */ /* 0x000fe40000000007 */
[C---:B------:R-:W-:Y:S01]  /*33c0*/  LEA R28, P6, R4.reuse, R21, 0x1 ;  /* 0x00000015041c7211 */ /* 0x040fe200078c08ff */
[----:B------:R0:W-:Y:S03]  /*33d0*/  @P4 STG.E.U16 [R22.64], R11 ;  /* 0x0000000b16004986 */ /* 0x0001e6000c101506 */
[----:B------:R-:W-:Y:S01]  /*33e0*/  LEA.HI.X.SX32 R29, R4, R20, 0x1, P6 ;  /* 0x00000014041d7211 */ /* 0x000fe200030f0eff */
[----:B------:R0:W-:Y:S04]  /*33f0*/  @P3 STG.E.U16 [R26.64], R0 ;  /* 0x000000001a003986 */ /* 0x0001e8000c101506 */
[----:B------:R0:W-:Y:S04]  /*3400*/  @P2 STG.E.U16 [R24.64], R12 ;  /* 0x0000000c18002986 */ /* 0x0001e8000c101506 */
[----:B------:R0:W-:Y:S01]  /*3410*/  @P1 STG.E.U16 [R14.64], R7 ;  /* 0x000000070e001986 */ /* 0x0001e2000c101506 */
[----:B------:R-:W-:Y:S05]  /*3420*/  @!P0 EXIT ;  /* 0x000000000000894d */ /* 0x000fea0003800000 */
[----:B0-----:R-:W-:-:S05]  /*3430*/  PRMT R14, R13, 0x7632, R14 ;  /* 0x000076320d0e7816 */ /* 0x001fca000000000e */
[----:B------:R-:W-:Y:S01]  /*3440*/  STG.E.U16 [R28.64], R14 ;  /* 0x0000000e1c007986 */ /* 0x000fe2000c101506 */
[----:B------:R-:W-:Y:S05]  /*3450*/  EXIT ;  /* 0x000000000000794d */ /* 0x000fea0003800000 */
.L_x_3:
[----:B------:R-:W-:-:S00]  /*3460*/  BRA `(.L_x_3) ;  /* 0xfffffff000007947 */ /* 0x000fc0000383ffff */
[----:B------:R-:W-:-:S00]  /*3470*/  NOP ;  /* 0x0000000000007918 */ /* 0x000fc00000000000 */
        /* <DEDUP_REMOVED lines=8> */
.L_x_4:


//--------------------- .nv.shared.matmul_kernel  --------------------------
	.section	.nv.shared.matmul_kernel,"aw",@nobits
	.sectionflags	@""
	.align	16
